//
// Generated by NVIDIA NVVM Compiler
//
// Compiler Build ID: CL-36424714
// Cuda compilation tools, release 13.0, V13.0.88
// Based on NVVM 20.0.0
//

.version 9.0
.target sm_100
.address_size 64

	// .globl	_Z31gradientAndClassificationKernelPKjPjS1_jj
.const .align 4 .b8 g_th[64] = {0, 0, 0, 0, 1, 0, 0, 0, 2, 0, 0, 0, 2, 0, 0, 0, 2, 0, 0, 0, 2, 0, 0, 0, 2, 0, 0, 0, 3, 0, 0, 0, 3, 0, 0, 0, 3, 0, 0, 0, 3, 0, 0, 0, 3, 0, 0, 0, 3, 0, 0, 0, 3, 0, 0, 0, 3, 0, 0, 0, 4};
.const .align 4 .b8 g_alfLuma_dy_filter[48] = {253, 255, 255, 255, 253, 255, 255, 255, 253, 255, 255, 255, 254, 255, 255, 255, 254, 255, 255, 255, 254, 255, 255, 255, 254, 255, 255, 255, 255, 255, 255, 255, 255, 255, 255, 255, 255, 255, 255, 255};
.const .align 4 .b8 g_alfLuma_dx_filter[48] = {0, 0, 0, 0, 1, 0, 0, 0, 2, 0, 0, 0, 255, 255, 255, 255, 0, 0, 0, 0, 1, 0, 0, 0, 2, 0, 0, 0, 255, 255, 255, 255, 0, 0, 0, 0, 1, 0, 0, 0, 255, 255, 255, 255, 254, 255, 255, 255};
// _ZZ31gradientAndClassificationKernelPKjPjS1_jjE4tile has been demoted
// _ZZ31gradientAndClassificationKernelPKjPjS1_jjE9sum_h_4x4 has been demoted
// _ZZ31gradientAndClassificationKernelPKjPjS1_jjE9sum_v_4x4 has been demoted
// _ZZ31gradientAndClassificationKernelPKjPjS1_jjE10sum_d0_4x4 has been demoted
// _ZZ31gradientAndClassificationKernelPKjPjS1_jjE10sum_d1_4x4 has been demoted
// _ZZ20AlfFilterLuma_kernelPhPKhPKjS3_PKsPKiiiiE9s_recTile has been demoted

.visible .entry _Z31gradientAndClassificationKernelPKjPjS1_jj(
	.param .u64 .ptr .align 1 _Z31gradientAndClassificationKernelPKjPjS1_jj_param_0,
	.param .u64 .ptr .align 1 _Z31gradientAndClassificationKernelPKjPjS1_jj_param_1,
	.param .u64 .ptr .align 1 _Z31gradientAndClassificationKernelPKjPjS1_jj_param_2,
	.param .u32 _Z31gradientAndClassificationKernelPKjPjS1_jj_param_3,
	.param .u32 _Z31gradientAndClassificationKernelPKjPjS1_jj_param_4
)
{
	.local .align 16 .b8 	__local_depot0[32];
	.reg .b64 	%SP;
	.reg .b64 	%SPL;
	.reg .pred 	%p<53>;
	.reg .b32 	%r<182>;
	.reg .b64 	%rd<66>;
	// demoted variable
	.shared .align 4 .b8 _ZZ31gradientAndClassificationKernelPKjPjS1_jjE4tile[5184];
	// demoted variable
	.shared .align 4 .b8 _ZZ31gradientAndClassificationKernelPKjPjS1_jjE9sum_h_4x4[256];
	// demoted variable
	.shared .align 4 .b8 _ZZ31gradientAndClassificationKernelPKjPjS1_jjE9sum_v_4x4[256];
	// demoted variable
	.shared .align 4 .b8 _ZZ31gradientAndClassificationKernelPKjPjS1_jjE10sum_d0_4x4[256];
	// demoted variable
	.shared .align 4 .b8 _ZZ31gradientAndClassificationKernelPKjPjS1_jjE10sum_d1_4x4[256];
	mov.u64 	%SPL, __local_depot0;
	ld.param.u64 	%rd4, [_Z31gradientAndClassificationKernelPKjPjS1_jj_param_0];
	ld.param.u64 	%rd5, [_Z31gradientAndClassificationKernelPKjPjS1_jj_param_1];
	ld.param.u64 	%rd6, [_Z31gradientAndClassificationKernelPKjPjS1_jj_param_2];
	ld.param.u32 	%r35, [_Z31gradientAndClassificationKernelPKjPjS1_jj_param_3];
	ld.param.u32 	%r36, [_Z31gradientAndClassificationKernelPKjPjS1_jj_param_4];
	cvta.to.global.u64 	%rd1, %rd6;
	cvta.to.global.u64 	%rd2, %rd5;
	mov.u32 	%r37, %ctaid.x;
	shl.b32 	%r38, %r37, 5;
	mov.u32 	%r1, %tid.x;
	add.s32 	%r2, %r38, %r1;
	mov.u32 	%r39, %ctaid.y;
	shl.b32 	%r3, %r39, 5;
	mov.u32 	%r4, %tid.y;
	add.s32 	%r5, %r3, %r4;
	or.b32  	%r6, %r1, %r4;
	and.b32  	%r40, %r6, 1016;
	setp.ne.s32 	%p1, %r40, 0;
	@%p1 bra 	$L__BB0_2;
	shl.b32 	%r41, %r4, 5;
	mov.u32 	%r42, _ZZ31gradientAndClassificationKernelPKjPjS1_jjE9sum_h_4x4;
	add.s32 	%r43, %r42, %r41;
	shl.b32 	%r44, %r1, 2;
	add.s32 	%r45, %r43, %r44;
	mov.b32 	%r46, 0;
	st.shared.u32 	[%r45], %r46;
	mov.u32 	%r47, _ZZ31gradientAndClassificationKernelPKjPjS1_jjE9sum_v_4x4;
	add.s32 	%r48, %r47, %r41;
	add.s32 	%r49, %r48, %r44;
	st.shared.u32 	[%r49], %r46;
	mov.u32 	%r50, _ZZ31gradientAndClassificationKernelPKjPjS1_jjE10sum_d0_4x4;
	add.s32 	%r51, %r50, %r41;
	add.s32 	%r52, %r51, %r44;
	st.shared.u32 	[%r52], %r46;
	mov.u32 	%r53, _ZZ31gradientAndClassificationKernelPKjPjS1_jjE10sum_d1_4x4;
	add.s32 	%r54, %r53, %r41;
	add.s32 	%r55, %r54, %r44;
	st.shared.u32 	[%r55], %r46;
$L__BB0_2:
	bar.sync 	0;
	setp.gt.u32 	%p2, %r4, 35;
	@%p2 bra 	$L__BB0_8;
	add.s32 	%r7, %r3, -2;
	add.s32 	%r8, %r36, -1;
	add.s32 	%r9, %r35, -1;
	add.s32 	%r10, %r1, -2;
	shl.b32 	%r56, %r1, 2;
	mov.u32 	%r57, _ZZ31gradientAndClassificationKernelPKjPjS1_jjE4tile;
	add.s32 	%r11, %r57, %r56;
	cvta.to.global.u64 	%rd3, %rd4;
	mov.u32 	%r178, %r4;
$L__BB0_4:
	setp.gt.u32 	%p3, %r1, 35;
	@%p3 bra 	$L__BB0_7;
	add.s32 	%r58, %r7, %r178;
	min.s32 	%r59, %r9, %r58;
	max.s32 	%r60, %r59, 0;
	mul.lo.s32 	%r13, %r60, %r36;
	mad.lo.s32 	%r180, %r178, 144, %r11;
	mov.u32 	%r179, %r2;
	mov.u32 	%r181, %r10;
$L__BB0_6:
	add.s32 	%r61, %r179, -2;
	min.s32 	%r62, %r8, %r61;
	max.s32 	%r63, %r62, 0;
	add.s32 	%r64, %r63, %r13;
	mul.wide.u32 	%rd7, %r64, 4;
	add.s64 	%rd8, %rd3, %rd7;
	ld.global.u32 	%r65, [%rd8];
	st.shared.u32 	[%r180], %r65;
	add.s32 	%r18, %r181, 32;
	add.s32 	%r66, %r181, 2;
	add.s32 	%r180, %r180, 128;
	add.s32 	%r179, %r179, 32;
	setp.lt.u32 	%p4, %r66, 4;
	mov.u32 	%r181, %r18;
	@%p4 bra 	$L__BB0_6;
$L__BB0_7:
	add.s32 	%r21, %r178, 32;
	setp.lt.u32 	%p5, %r178, 4;
	mov.u32 	%r178, %r21;
	@%p5 bra 	$L__BB0_4;
$L__BB0_8:
	bar.sync 	0;
	setp.ge.u32 	%p6, %r2, %r36;
	setp.ge.u32 	%p7, %r5, %r35;
	or.pred  	%p8, %p6, %p7;
	@%p8 bra 	$L__BB0_10;
	mov.u32 	%r68, _ZZ31gradientAndClassificationKernelPKjPjS1_jjE4tile;
	mad.lo.s32 	%r69, %r4, 144, %r68;
	shl.b32 	%r70, %r1, 2;
	add.s32 	%r71, %r69, %r70;
	ld.shared.u32 	%r72, [%r71+296];
	shl.b32 	%r73, %r72, 1;
	ld.shared.u32 	%r74, [%r71+152];
	ld.shared.u32 	%r75, [%r71+440];
	add.s32 	%r76, %r74, %r75;
	sub.s32 	%r77, %r73, %r76;
	abs.s32 	%r78, %r77;
	ld.shared.u32 	%r79, [%r71+292];
	ld.shared.u32 	%r80, [%r71+300];
	add.s32 	%r81, %r79, %r80;
	sub.s32 	%r82, %r73, %r81;
	abs.s32 	%r83, %r82;
	ld.shared.u32 	%r84, [%r71+148];
	ld.shared.u32 	%r85, [%r71+444];
	add.s32 	%r86, %r84, %r85;
	sub.s32 	%r87, %r73, %r86;
	abs.s32 	%r88, %r87;
	ld.shared.u32 	%r89, [%r71+156];
	ld.shared.u32 	%r90, [%r71+436];
	add.s32 	%r91, %r89, %r90;
	sub.s32 	%r92, %r73, %r91;
	abs.s32 	%r93, %r92;
	shl.b32 	%r94, %r4, 3;
	and.b32  	%r95, %r94, 8160;
	mov.u32 	%r96, _ZZ31gradientAndClassificationKernelPKjPjS1_jjE9sum_v_4x4;
	add.s32 	%r97, %r96, %r95;
	and.b32  	%r98, %r1, 1020;
	add.s32 	%r99, %r97, %r98;
	atom.shared.add.u32 	%r100, [%r99], %r78;
	mov.u32 	%r101, _ZZ31gradientAndClassificationKernelPKjPjS1_jjE9sum_h_4x4;
	add.s32 	%r102, %r101, %r95;
	add.s32 	%r103, %r102, %r98;
	atom.shared.add.u32 	%r104, [%r103], %r83;
	mov.u32 	%r105, _ZZ31gradientAndClassificationKernelPKjPjS1_jjE10sum_d0_4x4;
	add.s32 	%r106, %r105, %r95;
	add.s32 	%r107, %r106, %r98;
	atom.shared.add.u32 	%r108, [%r107], %r88;
	mov.u32 	%r109, _ZZ31gradientAndClassificationKernelPKjPjS1_jjE10sum_d1_4x4;
	add.s32 	%r110, %r109, %r95;
	add.s32 	%r111, %r110, %r98;
	atom.shared.add.u32 	%r112, [%r111], %r93;
$L__BB0_10:
	setp.ge.u32 	%p9, %r5, %r35;
	setp.ge.u32 	%p10, %r2, %r36;
	bar.sync 	0;
	and.b32  	%r113, %r6, 3;
	setp.ne.s32 	%p11, %r113, 0;
	or.pred  	%p12, %p10, %p9;
	or.pred  	%p13, %p12, %p11;
	@%p13 bra 	$L__BB0_41;
	add.u64 	%rd10, %SPL, 0;
	shl.b32 	%r114, %r4, 3;
	and.b32  	%r115, %r114, 8160;
	mov.u32 	%r116, _ZZ31gradientAndClassificationKernelPKjPjS1_jjE9sum_v_4x4;
	add.s32 	%r117, %r116, %r115;
	and.b32  	%r118, %r1, 1020;
	add.s32 	%r119, %r117, %r118;
	ld.shared.u32 	%r120, [%r119];
	mov.u32 	%r121, _ZZ31gradientAndClassificationKernelPKjPjS1_jjE9sum_h_4x4;
	add.s32 	%r122, %r121, %r115;
	add.s32 	%r123, %r122, %r118;
	ld.shared.u32 	%r124, [%r123];
	mov.u32 	%r125, _ZZ31gradientAndClassificationKernelPKjPjS1_jjE10sum_d0_4x4;
	add.s32 	%r126, %r125, %r115;
	add.s32 	%r127, %r126, %r118;
	ld.shared.u32 	%r128, [%r127];
	mov.u32 	%r129, _ZZ31gradientAndClassificationKernelPKjPjS1_jjE10sum_d1_4x4;
	add.s32 	%r130, %r129, %r115;
	add.s32 	%r131, %r130, %r118;
	ld.shared.u32 	%r132, [%r131];
	setp.gt.u32 	%p14, %r120, %r124;
	max.u32 	%r133, %r120, %r124;
	min.u32 	%r134, %r120, %r124;
	selp.b32 	%r135, 1, 3, %p14;
	setp.gt.u32 	%p15, %r128, %r132;
	max.u32 	%r136, %r128, %r132;
	min.u32 	%r137, %r128, %r132;
	selp.b32 	%r138, 0, 2, %p15;
	mul.wide.u32 	%rd11, %r136, %r134;
	mul.wide.u32 	%rd12, %r137, %r133;
	setp.gt.u64 	%p16, %rd11, %rd12;
	selp.b32 	%r139, %r138, %r135, %p16;
	selp.b32 	%r140, %r135, %r138, %p16;
	selp.b32 	%r141, %r136, %r133, %p16;
	selp.b32 	%r142, %r137, %r134, %p16;
	shl.b32 	%r143, %r142, 1;
	setp.gt.u32 	%p17, %r141, %r143;
	selp.u32 	%r144, 1, 0, %p17;
	shl.b32 	%r145, %r141, 1;
	mul.lo.s32 	%r146, %r142, 9;
	setp.gt.u32 	%p18, %r145, %r146;
	selp.b32 	%r147, 2, %r144, %p18;
	add.s32 	%r148, %r124, %r120;
	shr.u32 	%r149, %r148, 6;
	and.b32  	%r150, %r149, 1048575;
	min.u32 	%r151, %r150, 15;
	mul.wide.u32 	%rd13, %r151, 4;
	mov.u64 	%rd14, g_th;
	add.s64 	%rd15, %rd14, %rd13;
	ld.const.u32 	%r152, [%rd15];
	setp.eq.s32 	%p19, %r147, 0;
	shl.b32 	%r153, %r139, 1;
	and.b32  	%r154, %r153, 2;
	add.s32 	%r155, %r154, %r147;
	mad.lo.s32 	%r156, %r155, 5, %r152;
	selp.b32 	%r22, %r152, %r156, %p19;
	mov.b32 	%r157, 2;
	mov.b32 	%r158, 1;
	mov.b32 	%r159, 0;
	st.local.v4.u32 	[%rd10], {%r159, %r158, %r159, %r157};
	mov.b32 	%r160, 3;
	st.local.v4.u32 	[%rd10+16], {%r157, %r160, %r158, %r160};
	shr.u32 	%r161, %r140, 1;
	or.b32  	%r162, %r153, %r161;
	mul.wide.u32 	%rd16, %r162, 4;
	add.s64 	%rd17, %rd10, %rd16;
	ld.local.u32 	%r23, [%rd17];
	mul.lo.s32 	%r24, %r5, %r36;
	add.s32 	%r25, %r2, %r24;
	mul.wide.u32 	%rd18, %r25, 4;
	add.s64 	%rd19, %rd2, %rd18;
	st.global.u32 	[%rd19], %r22;
	add.s64 	%rd20, %rd1, %rd18;
	st.global.u32 	[%rd20], %r23;
	add.s32 	%r26, %r2, 1;
	setp.ge.u32 	%p20, %r26, %r36;
	@%p20 bra 	$L__BB0_13;
	add.s32 	%r163, %r25, 1;
	mul.wide.u32 	%rd21, %r163, 4;
	add.s64 	%rd22, %rd2, %rd21;
	st.global.u32 	[%rd22], %r22;
	add.s64 	%rd23, %rd1, %rd21;
	st.global.u32 	[%rd23], %r23;
$L__BB0_13:
	add.s32 	%r27, %r2, 2;
	setp.ge.u32 	%p21, %r27, %r36;
	@%p21 bra 	$L__BB0_15;
	add.s32 	%r164, %r25, 2;
	mul.wide.u32 	%rd24, %r164, 4;
	add.s64 	%rd25, %rd2, %rd24;
	st.global.u32 	[%rd25], %r22;
	add.s64 	%rd26, %rd1, %rd24;
	st.global.u32 	[%rd26], %r23;
$L__BB0_15:
	add.s32 	%r28, %r2, 3;
	setp.ge.u32 	%p22, %r28, %r36;
	@%p22 bra 	$L__BB0_17;
	add.s32 	%r165, %r25, 3;
	mul.wide.u32 	%rd27, %r165, 4;
	add.s64 	%rd28, %rd2, %rd27;
	st.global.u32 	[%rd28], %r22;
	add.s64 	%rd29, %rd1, %rd27;
	st.global.u32 	[%rd29], %r23;
$L__BB0_17:
	add.s32 	%r29, %r5, 1;
	setp.ge.u32 	%p23, %r29, %r35;
	add.s32 	%r30, %r24, %r36;
	@%p23 bra 	$L__BB0_19;
	add.s32 	%r166, %r25, %r36;
	mul.wide.u32 	%rd30, %r166, 4;
	add.s64 	%rd31, %rd2, %rd30;
	st.global.u32 	[%rd31], %r22;
	add.s64 	%rd32, %rd1, %rd30;
	st.global.u32 	[%rd32], %r23;
$L__BB0_19:
	setp.ge.u32 	%p24, %r29, %r35;
	setp.ge.u32 	%p25, %r26, %r36;
	or.pred  	%p26, %p25, %p24;
	@%p26 bra 	$L__BB0_21;
	add.s32 	%r167, %r26, %r30;
	mul.wide.u32 	%rd33, %r167, 4;
	add.s64 	%rd34, %rd2, %rd33;
	st.global.u32 	[%rd34], %r22;
	add.s64 	%rd35, %rd1, %rd33;
	st.global.u32 	[%rd35], %r23;
$L__BB0_21:
	setp.ge.u32 	%p27, %r29, %r35;
	setp.ge.u32 	%p28, %r27, %r36;
	or.pred  	%p29, %p28, %p27;
	@%p29 bra 	$L__BB0_23;
	add.s32 	%r168, %r27, %r30;
	mul.wide.u32 	%rd36, %r168, 4;
	add.s64 	%rd37, %rd2, %rd36;
	st.global.u32 	[%rd37], %r22;
	add.s64 	%rd38, %rd1, %rd36;
	st.global.u32 	[%rd38], %r23;
$L__BB0_23:
	setp.ge.u32 	%p30, %r29, %r35;
	setp.ge.u32 	%p31, %r28, %r36;
	or.pred  	%p32, %p31, %p30;
	@%p32 bra 	$L__BB0_25;
	add.s32 	%r169, %r28, %r30;
	mul.wide.u32 	%rd39, %r169, 4;
	add.s64 	%rd40, %rd2, %rd39;
	st.global.u32 	[%rd40], %r22;
	add.s64 	%rd41, %rd1, %rd39;
	st.global.u32 	[%rd41], %r23;
$L__BB0_25:
	add.s32 	%r31, %r5, 2;
	setp.ge.u32 	%p33, %r31, %r35;
	add.s32 	%r32, %r30, %r36;
	@%p33 bra 	$L__BB0_27;
	add.s32 	%r170, %r2, %r32;
	mul.wide.u32 	%rd42, %r170, 4;
	add.s64 	%rd43, %rd2, %rd42;
	st.global.u32 	[%rd43], %r22;
	add.s64 	%rd44, %rd1, %rd42;
	st.global.u32 	[%rd44], %r23;
$L__BB0_27:
	setp.ge.u32 	%p34, %r31, %r35;
	setp.ge.u32 	%p35, %r26, %r36;
	or.pred  	%p36, %p35, %p34;
	@%p36 bra 	$L__BB0_29;
	add.s32 	%r171, %r26, %r32;
	mul.wide.u32 	%rd45, %r171, 4;
	add.s64 	%rd46, %rd2, %rd45;
	st.global.u32 	[%rd46], %r22;
	add.s64 	%rd47, %rd1, %rd45;
	st.global.u32 	[%rd47], %r23;
$L__BB0_29:
	setp.ge.u32 	%p37, %r31, %r35;
	setp.ge.u32 	%p38, %r27, %r36;
	or.pred  	%p39, %p38, %p37;
	@%p39 bra 	$L__BB0_31;
	add.s32 	%r172, %r27, %r32;
	mul.wide.u32 	%rd48, %r172, 4;
	add.s64 	%rd49, %rd2, %rd48;
	st.global.u32 	[%rd49], %r22;
	add.s64 	%rd50, %rd1, %rd48;
	st.global.u32 	[%rd50], %r23;
$L__BB0_31:
	setp.ge.u32 	%p40, %r31, %r35;
	setp.ge.u32 	%p41, %r28, %r36;
	or.pred  	%p42, %p41, %p40;
	@%p42 bra 	$L__BB0_33;
	add.s32 	%r173, %r28, %r32;
	mul.wide.u32 	%rd51, %r173, 4;
	add.s64 	%rd52, %rd2, %rd51;
	st.global.u32 	[%rd52], %r22;
	add.s64 	%rd53, %rd1, %rd51;
	st.global.u32 	[%rd53], %r23;
$L__BB0_33:
	add.s32 	%r33, %r5, 3;
	setp.ge.u32 	%p43, %r33, %r35;
	add.s32 	%r34, %r32, %r36;
	@%p43 bra 	$L__BB0_35;
	add.s32 	%r174, %r2, %r34;
	mul.wide.u32 	%rd54, %r174, 4;
	add.s64 	%rd55, %rd2, %rd54;
	st.global.u32 	[%rd55], %r22;
	add.s64 	%rd56, %rd1, %rd54;
	st.global.u32 	[%rd56], %r23;
$L__BB0_35:
	setp.ge.u32 	%p44, %r33, %r35;
	setp.ge.u32 	%p45, %r26, %r36;
	or.pred  	%p46, %p45, %p44;
	@%p46 bra 	$L__BB0_37;
	add.s32 	%r175, %r26, %r34;
	mul.wide.u32 	%rd57, %r175, 4;
	add.s64 	%rd58, %rd2, %rd57;
	st.global.u32 	[%rd58], %r22;
	add.s64 	%rd59, %rd1, %rd57;
	st.global.u32 	[%rd59], %r23;
$L__BB0_37:
	setp.ge.u32 	%p47, %r33, %r35;
	setp.ge.u32 	%p48, %r27, %r36;
	or.pred  	%p49, %p48, %p47;
	@%p49 bra 	$L__BB0_39;
	add.s32 	%r176, %r27, %r34;
	mul.wide.u32 	%rd60, %r176, 4;
	add.s64 	%rd61, %rd2, %rd60;
	st.global.u32 	[%rd61], %r22;
	add.s64 	%rd62, %rd1, %rd60;
	st.global.u32 	[%rd62], %r23;
$L__BB0_39:
	setp.ge.u32 	%p50, %r33, %r35;
	setp.ge.u32 	%p51, %r28, %r36;
	or.pred  	%p52, %p51, %p50;
	@%p52 bra 	$L__BB0_41;
	add.s32 	%r177, %r28, %r34;
	mul.wide.u32 	%rd63, %r177, 4;
	add.s64 	%rd64, %rd2, %rd63;
	st.global.u32 	[%rd64], %r22;
	add.s64 	%rd65, %rd1, %rd63;
	st.global.u32 	[%rd65], %r23;
$L__BB0_41:
	ret;

}
	// .globl	_Z20AlfFilterLuma_kernelPhPKhPKjS3_PKsPKiiii
.visible .entry _Z20AlfFilterLuma_kernelPhPKhPKjS3_PKsPKiiii(
	.param .u64 .ptr .align 1 _Z20AlfFilterLuma_kernelPhPKhPKjS3_PKsPKiiii_param_0,
	.param .u64 .ptr .align 1 _Z20AlfFilterLuma_kernelPhPKhPKjS3_PKsPKiiii_param_1,
	.param .u64 .ptr .align 1 _Z20AlfFilterLuma_kernelPhPKhPKjS3_PKsPKiiii_param_2,
	.param .u64 .ptr .align 1 _Z20AlfFilterLuma_kernelPhPKhPKjS3_PKsPKiiii_param_3,
	.param .u64 .ptr .align 1 _Z20AlfFilterLuma_kernelPhPKhPKjS3_PKsPKiiii_param_4,
	.param .u64 .ptr .align 1 _Z20AlfFilterLuma_kernelPhPKhPKjS3_PKsPKiiii_param_5,
	.param .u32 _Z20AlfFilterLuma_kernelPhPKhPKjS3_PKsPKiiii_param_6,
	.param .u32 _Z20AlfFilterLuma_kernelPhPKhPKjS3_PKsPKiiii_param_7,
	.param .u32 _Z20AlfFilterLuma_kernelPhPKhPKjS3_PKsPKiiii_param_8
)
{
	.reg .pred 	%p<27>;
	.reg .b16 	%rs<9>;
	.reg .b32 	%r<249>;
	.reg .b64 	%rd<57>;
	// demoted variable
	.shared .align 1 .b8 _ZZ20AlfFilterLuma_kernelPhPKhPKjS3_PKsPKiiiiE9s_recTile[1444];
	ld.param.u64 	%rd17, [_Z20AlfFilterLuma_kernelPhPKhPKjS3_PKsPKiiii_param_0];
	ld.param.u64 	%rd18, [_Z20AlfFilterLuma_kernelPhPKhPKjS3_PKsPKiiii_param_1];
	ld.param.u64 	%rd13, [_Z20AlfFilterLuma_kernelPhPKhPKjS3_PKsPKiiii_param_2];
	ld.param.u64 	%rd14, [_Z20AlfFilterLuma_kernelPhPKhPKjS3_PKsPKiiii_param_3];
	ld.param.u64 	%rd15, [_Z20AlfFilterLuma_kernelPhPKhPKjS3_PKsPKiiii_param_4];
	ld.param.u64 	%rd16, [_Z20AlfFilterLuma_kernelPhPKhPKjS3_PKsPKiiii_param_5];
	ld.param.u32 	%r87, [_Z20AlfFilterLuma_kernelPhPKhPKjS3_PKsPKiiii_param_6];
	ld.param.u32 	%r88, [_Z20AlfFilterLuma_kernelPhPKhPKjS3_PKsPKiiii_param_7];
	ld.param.u32 	%r89, [_Z20AlfFilterLuma_kernelPhPKhPKjS3_PKsPKiiii_param_8];
	cvta.to.global.u64 	%rd1, %rd18;
	cvta.to.global.u64 	%rd2, %rd17;
	mov.u32 	%r90, %ctaid.x;
	shl.b32 	%r1, %r90, 5;
	mov.u32 	%r2, %tid.x;
	add.s32 	%r3, %r1, %r2;
	mov.u32 	%r91, %ctaid.y;
	shl.b32 	%r4, %r91, 5;
	mov.u32 	%r5, %tid.y;
	add.s32 	%r6, %r4, %r5;
	setp.gt.u32 	%p1, %r5, 37;
	@%p1 bra 	$L__BB1_11;
	add.s32 	%r7, %r4, -3;
	add.s32 	%r8, %r87, -1;
	add.s32 	%r9, %r88, -1;
	mov.u32 	%r10, %ntid.x;
	mov.u32 	%r11, %ntid.y;
	add.s32 	%r12, %r2, %r10;
	max.u32 	%r92, %r12, 38;
	setp.lt.u32 	%p2, %r12, 38;
	selp.u32 	%r93, 1, 0, %p2;
	add.s32 	%r94, %r12, %r93;
	sub.s32 	%r95, %r92, %r94;
	div.u32 	%r96, %r95, %r10;
	add.s32 	%r13, %r96, %r93;
	and.b32  	%r14, %r13, 3;
	add.s32 	%r97, %r3, -3;
	min.s32 	%r98, %r97, %r8;
	max.s32 	%r15, %r98, 0;
	add.s32 	%r99, %r97, %r10;
	min.s32 	%r100, %r99, %r8;
	max.s32 	%r16, %r100, 0;
	add.s32 	%r17, %r12, %r10;
	add.s32 	%r101, %r99, %r10;
	min.s32 	%r102, %r101, %r8;
	max.s32 	%r18, %r102, 0;
	mov.u32 	%r103, _ZZ20AlfFilterLuma_kernelPhPKhPKjS3_PKsPKiiiiE9s_recTile;
	mad.lo.s32 	%r19, %r10, 3, %r103;
	mov.u32 	%r232, %r5;
$L__BB1_2:
	setp.gt.u32 	%p3, %r2, 37;
	@%p3 bra 	$L__BB1_10;
	setp.eq.s32 	%p4, %r14, 3;
	add.s32 	%r104, %r7, %r232;
	min.s32 	%r105, %r104, %r9;
	max.s32 	%r106, %r105, 0;
	mul.lo.s32 	%r21, %r106, %r89;
	mov.u32 	%r107, _ZZ20AlfFilterLuma_kernelPhPKhPKjS3_PKsPKiiiiE9s_recTile;
	mad.lo.s32 	%r22, %r232, 38, %r107;
	mov.u32 	%r233, %r2;
	@%p4 bra 	$L__BB1_7;
	setp.eq.s32 	%p5, %r14, 0;
	add.s32 	%r108, %r15, %r21;
	cvt.s64.s32 	%rd19, %r108;
	add.s64 	%rd20, %rd1, %rd19;
	ld.global.u8 	%rs2, [%rd20];
	add.s32 	%r23, %r22, %r2;
	st.shared.u8 	[%r23], %rs2;
	mov.u32 	%r233, %r12;
	@%p5 bra 	$L__BB1_7;
	setp.eq.s32 	%p6, %r14, 1;
	add.s32 	%r109, %r16, %r21;
	cvt.s64.s32 	%rd21, %r109;
	add.s64 	%rd22, %rd1, %rd21;
	ld.global.u8 	%rs3, [%rd22];
	add.s32 	%r24, %r23, %r10;
	st.shared.u8 	[%r24], %rs3;
	mov.u32 	%r233, %r17;
	@%p6 bra 	$L__BB1_7;
	add.s32 	%r233, %r17, %r10;
	add.s32 	%r110, %r18, %r21;
	cvt.s64.s32 	%rd23, %r110;
	add.s64 	%rd24, %rd1, %rd23;
	ld.global.u8 	%rs4, [%rd24];
	add.s32 	%r111, %r24, %r10;
	st.shared.u8 	[%r111], %rs4;
$L__BB1_7:
	setp.lt.u32 	%p7, %r13, 3;
	@%p7 bra 	$L__BB1_10;
	add.s32 	%r238, %r233, -3;
	mul.lo.s32 	%r112, %r232, 38;
	mov.u32 	%r113, _ZZ20AlfFilterLuma_kernelPhPKhPKjS3_PKsPKiiiiE9s_recTile;
	add.s32 	%r114, %r113, %r10;
	add.s32 	%r28, %r114, %r112;
	shl.b32 	%r115, %r10, 1;
	add.s32 	%r116, %r113, %r115;
	add.s32 	%r29, %r116, %r112;
	add.s32 	%r30, %r19, %r112;
	add.s32 	%r234, %r1, %r233;
	add.s32 	%r237, %r234, %r10;
	add.s32 	%r236, %r234, %r115;
	mad.lo.s32 	%r235, %r10, 3, %r234;
$L__BB1_9:
	add.s32 	%r117, %r234, -3;
	min.s32 	%r118, %r117, %r8;
	max.s32 	%r119, %r118, 0;
	add.s32 	%r120, %r119, %r21;
	cvt.s64.s32 	%rd25, %r120;
	add.s64 	%rd26, %rd1, %rd25;
	ld.global.u8 	%rs5, [%rd26];
	add.s32 	%r121, %r22, %r238;
	st.shared.u8 	[%r121+3], %rs5;
	add.s32 	%r122, %r237, -3;
	min.s32 	%r123, %r122, %r8;
	max.s32 	%r124, %r123, 0;
	add.s32 	%r125, %r124, %r21;
	cvt.s64.s32 	%rd27, %r125;
	add.s64 	%rd28, %rd1, %rd27;
	ld.global.u8 	%rs6, [%rd28];
	add.s32 	%r126, %r28, %r238;
	st.shared.u8 	[%r126+3], %rs6;
	add.s32 	%r127, %r236, -3;
	min.s32 	%r128, %r127, %r8;
	max.s32 	%r129, %r128, 0;
	add.s32 	%r130, %r129, %r21;
	cvt.s64.s32 	%rd29, %r130;
	add.s64 	%rd30, %rd1, %rd29;
	ld.global.u8 	%rs7, [%rd30];
	add.s32 	%r131, %r29, %r238;
	st.shared.u8 	[%r131+3], %rs7;
	add.s32 	%r132, %r235, -3;
	min.s32 	%r133, %r132, %r8;
	max.s32 	%r134, %r133, 0;
	add.s32 	%r135, %r134, %r21;
	cvt.s64.s32 	%rd31, %r135;
	add.s64 	%rd32, %rd1, %rd31;
	ld.global.u8 	%rs8, [%rd32];
	add.s32 	%r136, %r30, %r238;
	st.shared.u8 	[%r136+3], %rs8;
	shl.b32 	%r137, %r10, 2;
	add.s32 	%r238, %r238, %r137;
	add.s32 	%r138, %r238, 3;
	add.s32 	%r237, %r237, %r137;
	add.s32 	%r236, %r236, %r137;
	add.s32 	%r235, %r235, %r137;
	add.s32 	%r234, %r234, %r137;
	setp.lt.u32 	%p8, %r138, 38;
	@%p8 bra 	$L__BB1_9;
$L__BB1_10:
	add.s32 	%r232, %r232, %r11;
	setp.lt.u32 	%p9, %r232, 38;
	@%p9 bra 	$L__BB1_2;
$L__BB1_11:
	bar.sync 	0;
	setp.ge.s32 	%p10, %r3, %r87;
	setp.ge.s32 	%p11, %r6, %r88;
	or.pred  	%p12, %p10, %p11;
	@%p12 bra 	$L__BB1_41;
	mad.lo.s32 	%r46, %r87, %r6, %r3;
	cvta.to.global.u64 	%rd33, %rd13;
	mul.wide.s32 	%rd34, %r46, 4;
	add.s64 	%rd35, %rd33, %rd34;
	ld.global.u32 	%r47, [%rd35];
	mov.u32 	%r140, _ZZ20AlfFilterLuma_kernelPhPKhPKjS3_PKsPKiiiiE9s_recTile;
	mad.lo.s32 	%r48, %r5, 38, %r140;
	add.s32 	%r49, %r2, 114;
	add.s32 	%r141, %r48, %r49;
	ld.shared.u8 	%rs1, [%r141+3];
	cvt.u32.u16 	%r142, %rs1;
	and.b32  	%r50, %r142, 255;
	setp.ne.s32 	%p13, %r47, 0;
	@%p13 bra 	$L__BB1_14;
	mad.lo.s32 	%r231, %r89, %r6, %r3;
	cvt.s64.s32 	%rd51, %r231;
	add.s64 	%rd52, %rd2, %rd51;
	st.global.u8 	[%rd52], %rs1;
	bra.uni 	$L__BB1_41;
$L__BB1_14:
	cvta.to.global.u64 	%rd38, %rd14;
	add.s64 	%rd40, %rd38, %rd34;
	ld.global.u32 	%r51, [%rd40];
	mul.lo.s32 	%r144, %r47, 13;
	mul.wide.u32 	%rd41, %r144, 4;
	cvta.to.global.u64 	%rd42, %rd16;
	add.s64 	%rd43, %rd41, %rd42;
	add.s64 	%rd54, %rd43, 8;
	mul.wide.u32 	%rd44, %r144, 2;
	cvta.to.global.u64 	%rd45, %rd15;
	add.s64 	%rd46, %rd44, %rd45;
	add.s64 	%rd53, %rd46, 4;
	mov.u64 	%rd47, g_alfLuma_dx_filter;
	add.s64 	%rd56, %rd47, 8;
	mov.u64 	%rd48, g_alfLuma_dy_filter;
	add.s64 	%rd55, %rd48, 8;
	mov.b32 	%r239, 0;
	mov.u32 	%r240, %r239;
$L__BB1_15:
	ld.const.u32 	%r54, [%rd56+-8];
	ld.const.u32 	%r242, [%rd55+-8];
	setp.eq.s32 	%p14, %r51, 3;
	@%p14 bra 	$L__BB1_20;
	setp.eq.s32 	%p15, %r51, 2;
	@%p15 bra 	$L__BB1_19;
	setp.ne.s32 	%p16, %r51, 1;
	mov.u32 	%r241, %r54;
	@%p16 bra 	$L__BB1_21;
	mov.u32 	%r241, %r242;
	mov.u32 	%r242, %r54;
	bra.uni 	$L__BB1_21;
$L__BB1_19:
	neg.s32 	%r56, %r54;
	mov.u32 	%r241, %r242;
	mov.u32 	%r242, %r56;
	bra.uni 	$L__BB1_21;
$L__BB1_20:
	neg.s32 	%r241, %r54;
	neg.s32 	%r242, %r242;
$L__BB1_21:
	add.s32 	%r145, %r49, %r241;
	mad.lo.s32 	%r146, %r242, 38, %r145;
	add.s32 	%r147, %r48, %r146;
	ld.shared.u8 	%r148, [%r147+3];
	sub.s32 	%r149, %r5, %r242;
	mad.lo.s32 	%r151, %r149, 38, %r140;
	sub.s32 	%r152, %r2, %r241;
	add.s32 	%r153, %r152, %r151;
	ld.shared.u8 	%r154, [%r153+117];
	ld.global.u32 	%r155, [%rd54+-8];
	sub.s32 	%r156, %r148, %r50;
	neg.s32 	%r157, %r155;
	min.s32 	%r158, %r156, %r155;
	max.s32 	%r159, %r157, %r158;
	sub.s32 	%r160, %r154, %r50;
	min.s32 	%r161, %r160, %r155;
	max.s32 	%r162, %r157, %r161;
	ld.global.s16 	%r163, [%rd53+-4];
	add.s32 	%r164, %r162, %r159;
	mad.lo.s32 	%r61, %r164, %r163, %r240;
	ld.const.u32 	%r62, [%rd56+-4];
	ld.const.u32 	%r244, [%rd55+-4];
	setp.eq.s32 	%p17, %r51, 1;
	@%p17 bra 	$L__BB1_26;
	setp.eq.s32 	%p18, %r51, 2;
	@%p18 bra 	$L__BB1_25;
	setp.ne.s32 	%p19, %r51, 3;
	mov.u32 	%r243, %r62;
	@%p19 bra 	$L__BB1_27;
	neg.s32 	%r243, %r62;
	neg.s32 	%r244, %r244;
	bra.uni 	$L__BB1_27;
$L__BB1_25:
	neg.s32 	%r66, %r62;
	mov.u32 	%r243, %r244;
	mov.u32 	%r244, %r66;
	bra.uni 	$L__BB1_27;
$L__BB1_26:
	mov.u32 	%r243, %r244;
	mov.u32 	%r244, %r62;
$L__BB1_27:
	add.s32 	%r165, %r49, %r243;
	mad.lo.s32 	%r166, %r244, 38, %r165;
	add.s32 	%r167, %r48, %r166;
	ld.shared.u8 	%r168, [%r167+3];
	sub.s32 	%r169, %r5, %r244;
	mad.lo.s32 	%r171, %r169, 38, %r140;
	sub.s32 	%r172, %r2, %r243;
	add.s32 	%r173, %r172, %r171;
	ld.shared.u8 	%r174, [%r173+117];
	ld.global.u32 	%r175, [%rd54+-4];
	sub.s32 	%r176, %r168, %r50;
	neg.s32 	%r177, %r175;
	min.s32 	%r178, %r176, %r175;
	max.s32 	%r179, %r177, %r178;
	sub.s32 	%r180, %r174, %r50;
	min.s32 	%r181, %r180, %r175;
	max.s32 	%r182, %r177, %r181;
	ld.global.s16 	%r183, [%rd53+-2];
	add.s32 	%r184, %r182, %r179;
	mad.lo.s32 	%r69, %r184, %r183, %r61;
	ld.const.u32 	%r70, [%rd56];
	ld.const.u32 	%r246, [%rd55];
	setp.eq.s32 	%p20, %r51, 1;
	@%p20 bra 	$L__BB1_32;
	setp.eq.s32 	%p21, %r51, 2;
	@%p21 bra 	$L__BB1_31;
	setp.ne.s32 	%p22, %r51, 3;
	mov.u32 	%r245, %r70;
	@%p22 bra 	$L__BB1_33;
	neg.s32 	%r245, %r70;
	neg.s32 	%r246, %r246;
	bra.uni 	$L__BB1_33;
$L__BB1_31:
	neg.s32 	%r74, %r70;
	mov.u32 	%r245, %r246;
	mov.u32 	%r246, %r74;
	bra.uni 	$L__BB1_33;
$L__BB1_32:
	mov.u32 	%r245, %r246;
	mov.u32 	%r246, %r70;
$L__BB1_33:
	add.s32 	%r185, %r49, %r245;
	mad.lo.s32 	%r186, %r246, 38, %r185;
	add.s32 	%r187, %r48, %r186;
	ld.shared.u8 	%r188, [%r187+3];
	sub.s32 	%r189, %r5, %r246;
	mad.lo.s32 	%r191, %r189, 38, %r140;
	sub.s32 	%r192, %r2, %r245;
	add.s32 	%r193, %r192, %r191;
	ld.shared.u8 	%r194, [%r193+117];
	ld.global.u32 	%r195, [%rd54];
	sub.s32 	%r196, %r188, %r50;
	neg.s32 	%r197, %r195;
	min.s32 	%r198, %r196, %r195;
	max.s32 	%r199, %r197, %r198;
	sub.s32 	%r200, %r194, %r50;
	min.s32 	%r201, %r200, %r195;
	max.s32 	%r202, %r197, %r201;
	ld.global.s16 	%r203, [%rd53];
	add.s32 	%r204, %r202, %r199;
	mad.lo.s32 	%r77, %r204, %r203, %r69;
	ld.const.u32 	%r78, [%rd56+4];
	ld.const.u32 	%r248, [%rd55+4];
	setp.eq.s32 	%p23, %r51, 1;
	@%p23 bra 	$L__BB1_38;
	setp.eq.s32 	%p24, %r51, 2;
	@%p24 bra 	$L__BB1_37;
	setp.ne.s32 	%p25, %r51, 3;
	mov.u32 	%r247, %r78;
	@%p25 bra 	$L__BB1_39;
	neg.s32 	%r247, %r78;
	neg.s32 	%r248, %r248;
	bra.uni 	$L__BB1_39;
$L__BB1_37:
	neg.s32 	%r82, %r78;
	mov.u32 	%r247, %r248;
	mov.u32 	%r248, %r82;
	bra.uni 	$L__BB1_39;
$L__BB1_38:
	mov.u32 	%r247, %r248;
	mov.u32 	%r248, %r78;
$L__BB1_39:
	add.s32 	%r205, %r49, %r247;
	mad.lo.s32 	%r206, %r248, 38, %r205;
	add.s32 	%r207, %r48, %r206;
	ld.shared.u8 	%r208, [%r207+3];
	sub.s32 	%r209, %r5, %r248;
	mad.lo.s32 	%r211, %r209, 38, %r140;
	sub.s32 	%r212, %r2, %r247;
	add.s32 	%r213, %r212, %r211;
	ld.shared.u8 	%r214, [%r213+117];
	ld.global.u32 	%r215, [%rd54+4];
	sub.s32 	%r216, %r208, %r50;
	neg.s32 	%r217, %r215;
	min.s32 	%r218, %r216, %r215;
	max.s32 	%r219, %r217, %r218;
	sub.s32 	%r220, %r214, %r50;
	min.s32 	%r221, %r220, %r215;
	max.s32 	%r222, %r217, %r221;
	ld.global.s16 	%r223, [%rd53+2];
	add.s32 	%r224, %r222, %r219;
	mad.lo.s32 	%r240, %r224, %r223, %r77;
	add.s32 	%r239, %r239, 4;
	add.s64 	%rd56, %rd56, 16;
	add.s64 	%rd55, %rd55, 16;
	add.s64 	%rd54, %rd54, 16;
	add.s64 	%rd53, %rd53, 8;
	setp.ne.s32 	%p26, %r239, 12;
	@%p26 bra 	$L__BB1_15;
	add.s32 	%r225, %r240, 32;
	shr.s32 	%r226, %r225, 6;
	add.s32 	%r227, %r226, %r50;
	min.s32 	%r228, %r227, 255;
	max.s32 	%r229, %r228, 0;
	mad.lo.s32 	%r230, %r89, %r6, %r3;
	cvt.s64.s32 	%rd49, %r230;
	add.s64 	%rd50, %rd2, %rd49;
	st.global.u8 	[%rd50], %r229;
$L__BB1_41:
	ret;

}
	// .globl	_Z18convertUcharToUintPKhPji
.visible .entry _Z18convertUcharToUintPKhPji(
	.param .u64 .ptr .align 1 _Z18convertUcharToUintPKhPji_param_0,
	.param .u64 .ptr .align 1 _Z18convertUcharToUintPKhPji_param_1,
	.param .u32 _Z18convertUcharToUintPKhPji_param_2
)
{
	.reg .pred 	%p<2>;
	.reg .b32 	%r<7>;
	.reg .b64 	%rd<9>;

	ld.param.u64 	%rd1, [_Z18convertUcharToUintPKhPji_param_0];
	ld.param.u64 	%rd2, [_Z18convertUcharToUintPKhPji_param_1];
	ld.param.u32 	%r2, [_Z18convertUcharToUintPKhPji_param_2];
	mov.u32 	%r3, %ctaid.x;
	mov.u32 	%r4, %ntid.x;
	mov.u32 	%r5, %tid.x;
	mad.lo.s32 	%r1, %r3, %r4, %r5;
	setp.ge.s32 	%p1, %r1, %r2;
	@%p1 bra 	$L__BB2_2;
	cvta.to.global.u64 	%rd3, %rd1;
	cvta.to.global.u64 	%rd4, %rd2;
	cvt.s64.s32 	%rd5, %r1;
	add.s64 	%rd6, %rd3, %rd5;
	ld.global.u8 	%r6, [%rd6];
	mul.wide.s32 	%rd7, %r1, 4;
	add.s64 	%rd8, %rd4, %rd7;
	st.global.u32 	[%rd8], %r6;
$L__BB2_2:
	ret;

}


// ===== COMPILED SASS (sm_100) =====

	.target	sm_100

	.elftype	@"ET_EXEC"


//--------------------- .note.nv.tkinfo           --------------------------
	.section	.note.nv.tkinfo,"",@"SHT_NOTE"
	.sectionflags	@"SHF_NOTE_NV_TKINFO"
	.tkinfo
        /*0018*/ 	.word	0x00000002
        /*0030*/ 	.string	""
        /*0030*/ 	.string	"ptxas"
        /*0030*/ 	.string	"Cuda compilation tools, release 13.0, V13.0.88"
        /*0030*/ 	.string	"Build cuda_13.0.r13.0/compiler.36424714_0"
        /*0030*/ 	.string	"-arch sm_100 -m 64 "



//--------------------- .note.nv.cuinfo           --------------------------
	.section	.note.nv.cuinfo,"",@"SHT_NOTE"
	.sectionflags	@"SHF_NOTE_NV_CUINFO"
        /*0018*/ 	.short	0x0002
        /*001a*/ 	.short	0x0064
        /*001c*/ 	.short	0x0082
	.zero		2


//--------------------- .nv.info                  --------------------------
	.section	.nv.info,"",@"SHT_CUDA_INFO"
	.align	4


	//----- nvinfo : EIATTR_REGCOUNT
	.align		4
        /*0000*/ 	.byte	0x04, 0x2f
        /*0002*/ 	.short	(.L_4 - .L_3)
	.align		4
.L_3:
        /*0004*/ 	.word	index@(_Z31gradientAndClassificationKernelPKjPjS1_jj)
        /*0008*/ 	.word	0x00000020


	//----- nvinfo : EIATTR_FRAME_SIZE
	.align		4
.L_4:
        /*000c*/ 	.byte	0x04, 0x11
        /*000e*/ 	.short	(.L_6 - .L_5)
	.align		4
.L_5:
        /*0010*/ 	.word	index@(_Z31gradientAndClassificationKernelPKjPjS1_jj)
        /*0014*/ 	.word	0x00000000


	//----- nvinfo : EIATTR_REGCOUNT
	.align		4
.L_6:
        /*0018*/ 	.byte	0x04, 0x2f
        /*001a*/ 	.short	(.L_8 - .L_7)
	.align		4
.L_7:
        /*001c*/ 	.word	index@(_Z20AlfFilterLuma_kernelPhPKhPKjS3_PKsPKiiii)
        /*0020*/ 	.word	0x00000020


	//----- nvinfo : EIATTR_FRAME_SIZE
	.align		4
.L_8:
        /*0024*/ 	.byte	0x04, 0x11
        /*0026*/ 	.short	(.L_10 - .L_9)
	.align		4
.L_9:
        /*0028*/ 	.word	index@(_Z20AlfFilterLuma_kernelPhPKhPKjS3_PKsPKiiii)
        /*002c*/ 	.word	0x00000000


	//----- nvinfo : EIATTR_REGCOUNT
	.align		4
.L_10:
        /*0030*/ 	.byte	0x04, 0x2f
        /*0032*/ 	.short	(.L_12 - .L_11)
	.align		4
.L_11:
        /*0034*/ 	.word	index@(_Z18convertUcharToUintPKhPji)
        /*0038*/ 	.word	0x0000000a


	//----- nvinfo : EIATTR_FRAME_SIZE
	.align		4
.L_12:
        /*003c*/ 	.byte	0x04, 0x11
        /*003e*/ 	.short	(.L_14 - .L_13)
	.align		4
.L_13:
        /*0040*/ 	.word	index@(_Z18convertUcharToUintPKhPji)
        /*0044*/ 	.word	0x00000000


	//----- nvinfo : EIATTR_MIN_STACK_SIZE
	.align		4
.L_14:
        /*0048*/ 	.byte	0x04, 0x12
        /*004a*/ 	.short	(.L_16 - .L_15)
	.align		4
.L_15:
        /*004c*/ 	.word	index@(_Z18convertUcharToUintPKhPji)
        /*0050*/ 	.word	0x00000000


	//----- nvinfo : EIATTR_MIN_STACK_SIZE
	.align		4
.L_16:
        /*0054*/ 	.byte	0x04, 0x12
        /*0056*/ 	.short	(.L_18 - .L_17)
	.align		4
.L_17:
        /*0058*/ 	.word	index@(_Z20AlfFilterLuma_kernelPhPKhPKjS3_PKsPKiiii)
        /*005c*/ 	.word	0x00000000


	//----- nvinfo : EIATTR_MIN_STACK_SIZE
	.align		4
.L_18:
        /*0060*/ 	.byte	0x04, 0x12
        /*0062*/ 	.short	(.L_20 - .L_19)
	.align		4
.L_19:
        /*0064*/ 	.word	index@(_Z31gradientAndClassificationKernelPKjPjS1_jj)
        /*0068*/ 	.word	0x00000000
.L_20:


//--------------------- .nv.compat                --------------------------
	.section	.nv.compat,"",@"SHT_CUDA_COMPAT_INFO"
	.align	4
        /*0000*/ 	.byte	0x02, 0x09, 0x00, 0x00, 0x02, 0x02, 0x01, 0x00, 0x02, 0x05, 0x05, 0x00, 0x03, 0x07, 0x01, 0x01
        /*0010*/ 	.byte	0x02, 0x03, 0x00, 0x00, 0x02, 0x06, 0x01, 0x00, 0x04, 0x0b, 0x08, 0x00, 0x09, 0x00, 0x00, 0x00
        /*0020*/ 	.byte	0x00, 0x00, 0x00, 0x00


//--------------------- .nv.info._Z18convertUcharToUintPKhPji --------------------------
	.section	.nv.info._Z18convertUcharToUintPKhPji,"",@"SHT_CUDA_INFO"
	.sectionflags	@""
	.align	4


	//----- nvinfo : EIATTR_CUDA_API_VERSION
	.align		4
        /*0000*/ 	.byte	0x04, 0x37
        /*0002*/ 	.short	(.L_22 - .L_21)
.L_21:
        /*0004*/ 	.word	0x00000082


	//----- nvinfo : EIATTR_KPARAM_INFO
	.align		4
.L_22:
        /*0008*/ 	.byte	0x04, 0x17
        /*000a*/ 	.short	(.L_24 - .L_23)
.L_23:
        /*000c*/ 	.word	0x00000000
        /*0010*/ 	.short	0x0002
        /*0012*/ 	.short	0x0010
        /*0014*/ 	.byte	0x00, 0xf0, 0x11, 0x00


	//----- nvinfo : EIATTR_KPARAM_INFO
	.align		4
.L_24:
        /*0018*/ 	.byte	0x04, 0x17
        /*001a*/ 	.short	(.L_26 - .L_25)
.L_25:
        /*001c*/ 	.word	0x00000000
        /*0020*/ 	.short	0x0001
        /*0022*/ 	.short	0x0008
        /*0024*/ 	.byte	0x00, 0xf5, 0x21, 0x00


	//----- nvinfo : EIATTR_KPARAM_INFO
	.align		4
.L_26:
        /*0028*/ 	.byte	0x04, 0x17
        /*002a*/ 	.short	(.L_28 - .L_27)
.L_27:
        /*002c*/ 	.word	0x00000000
        /*0030*/ 	.short	0x0000
        /*0032*/ 	.short	0x0000
        /*0034*/ 	.byte	0x00, 0xf5, 0x21, 0x00


	//----- nvinfo : EIATTR_SPARSE_MMA_MASK
	.align		4
.L_28:
        /*0038*/ 	.byte	0x03, 0x50
        /*003a*/ 	.short	0x0000


	//----- nvinfo : EIATTR_MAXREG_COUNT
	.align		4
        /*003c*/ 	.byte	0x03, 0x1b
        /*003e*/ 	.short	0x00ff


	//----- nvinfo : EIATTR_MERCURY_ISA_VERSION
	.align		4
        /*0040*/ 	.byte	0x03, 0x5f
        /*0042*/ 	.short	0x0101


	//----- nvinfo : EIATTR_VRC_CTA_INIT_COUNT
	.align		4
        /*0044*/ 	.byte	0x02, 0x4a
	.zero		1
	.zero		1


	//----- nvinfo : EIATTR_EXIT_INSTR_OFFSETS
	.align		4
        /*0048*/ 	.byte	0x04, 0x1c
        /*004a*/ 	.short	(.L_30 - .L_29)


	//   ....[0]....
.L_29:
        /*004c*/ 	.word	0x00000070


	//   ....[1]....
        /*0050*/ 	.word	0x00000100


	//----- nvinfo : EIATTR_CBANK_PARAM_SIZE
	.align		4
.L_30:
        /*0054*/ 	.byte	0x03, 0x19
        /*0056*/ 	.short	0x0014


	//----- nvinfo : EIATTR_PARAM_CBANK
	.align		4
        /*0058*/ 	.byte	0x04, 0x0a
        /*005a*/ 	.short	(.L_32 - .L_31)
	.align		4
.L_31:
        /*005c*/ 	.word	index@(.nv.constant0._Z18convertUcharToUintPKhPji)
        /*0060*/ 	.short	0x0380
        /*0062*/ 	.short	0x0014


	//----- nvinfo : EIATTR_SW_WAR
	.align		4
.L_32:
        /*0064*/ 	.byte	0x04, 0x36
        /*0066*/ 	.short	(.L_34 - .L_33)
.L_33:
        /*0068*/ 	.word	0x00000008
.L_34:


//--------------------- .nv.info._Z20AlfFilterLuma_kernelPhPKhPKjS3_PKsPKiiii --------------------------
	.section	.nv.info._Z20AlfFilterLuma_kernelPhPKhPKjS3_PKsPKiiii,"",@"SHT_CUDA_INFO"
	.sectionflags	@""
	.align	4


	//----- nvinfo : EIATTR_CUDA_API_VERSION
	.align		4
        /*0000*/ 	.byte	0x04, 0x37
        /*0002*/ 	.short	(.L_36 - .L_35)
.L_35:
        /*0004*/ 	.word	0x00000082


	//----- nvinfo : EIATTR_KPARAM_INFO
	.align		4
.L_36:
        /*0008*/ 	.byte	0x04, 0x17
        /*000a*/ 	.short	(.L_38 - .L_37)
.L_37:
        /*000c*/ 	.word	0x00000000
        /*0010*/ 	.short	0x0008
        /*0012*/ 	.short	0x0038
        /*0014*/ 	.byte	0x00, 0xf0, 0x11, 0x00


	//----- nvinfo : EIATTR_KPARAM_INFO
	.align		4
.L_38:
        /*0018*/ 	.byte	0x04, 0x17
        /*001a*/ 	.short	(.L_40 - .L_39)
.L_39:
        /*001c*/ 	.word	0x00000000
        /*0020*/ 	.short	0x0007
        /*0022*/ 	.short	0x0034
        /*0024*/ 	.byte	0x00, 0xf0, 0x11, 0x00


	//----- nvinfo : EIATTR_KPARAM_INFO
	.align		4
.L_40:
        /*0028*/ 	.byte	0x04, 0x17
        /*002a*/ 	.short	(.L_42 - .L_41)
.L_41:
        /*002c*/ 	.word	0x00000000
        /*0030*/ 	.short	0x0006
        /*0032*/ 	.short	0x0030
        /*0034*/ 	.byte	0x00, 0xf0, 0x11, 0x00


	//----- nvinfo : EIATTR_KPARAM_INFO
	.align		4
.L_42:
        /*0038*/ 	.byte	0x04, 0x17
        /*003a*/ 	.short	(.L_44 - .L_43)
.L_43:
        /*003c*/ 	.word	0x00000000
        /*0040*/ 	.short	0x0005
        /*0042*/ 	.short	0x0028
        /*0044*/ 	.byte	0x00, 0xf5, 0x21, 0x00


	//----- nvinfo : EIATTR_KPARAM_INFO
	.align		4
.L_44:
        /*0048*/ 	.byte	0x04, 0x17
        /*004a*/ 	.short	(.L_46 - .L_45)
.L_45:
        /*004c*/ 	.word	0x00000000
        /*0050*/ 	.short	0x0004
        /*0052*/ 	.short	0x0020
        /*0054*/ 	.byte	0x00, 0xf5, 0x21, 0x00


	//----- nvinfo : EIATTR_KPARAM_INFO
	.align		4
.L_46:
        /*0058*/ 	.byte	0x04, 0x17
        /*005a*/ 	.short	(.L_48 - .L_47)
.L_47:
        /*005c*/ 	.word	0x00000000
        /*0060*/ 	.short	0x0003
        /*0062*/ 	.short	0x0018
        /*0064*/ 	.byte	0x00, 0xf5, 0x21, 0x00


	//----- nvinfo : EIATTR_KPARAM_INFO
	.align		4
.L_48:
        /*0068*/ 	.byte	0x04, 0x17
        /*006a*/ 	.short	(.L_50 - .L_49)
.L_49:
        /*006c*/ 	.word	0x00000000
        /*0070*/ 	.short	0x0002
        /*0072*/ 	.short	0x0010
        /*0074*/ 	.byte	0x00, 0xf5, 0x21, 0x00


	//----- nvinfo : EIATTR_KPARAM_INFO
	.align		4
.L_50:
        /*0078*/ 	.byte	0x04, 0x17
        /*007a*/ 	.short	(.L_52 - .L_51)
.L_51:
        /*007c*/ 	.word	0x00000000
        /*0080*/ 	.short	0x0001
        /*0082*/ 	.short	0x0008
        /*0084*/ 	.byte	0x00, 0xf5, 0x21, 0x00


	//----- nvinfo : EIATTR_KPARAM_INFO
	.align		4
.L_52:
        /*0088*/ 	.byte	0x04, 0x17
        /*008a*/ 	.short	(.L_54 - .L_53)
.L_53:
        /*008c*/ 	.word	0x00000000
        /*0090*/ 	.short	0x0000
        /*0092*/ 	.short	0x0000
        /*0094*/ 	.byte	0x00, 0xf5, 0x21, 0x00


	//----- nvinfo : EIATTR_SPARSE_MMA_MASK
	.align		4
.L_54:
        /*0098*/ 	.byte	0x03, 0x50
        /*009a*/ 	.short	0x0000


	//----- nvinfo : EIATTR_MAXREG_COUNT
	.align		4
        /*009c*/ 	.byte	0x03, 0x1b
        /*009e*/ 	.short	0x00ff


	//----- nvinfo : EIATTR_NUM_BARRIERS
	.align		4
        /*00a0*/ 	.byte	0x02, 0x4c
        /*00a2*/ 	.byte	0x01
	.zero		1


	//----- nvinfo : EIATTR_MERCURY_ISA_VERSION
	.align		4
        /*00a4*/ 	.byte	0x03, 0x5f
        /*00a6*/ 	.short	0x0101


	//----- nvinfo : EIATTR_VRC_CTA_INIT_COUNT
	.align		4
        /*00a8*/ 	.byte	0x02, 0x4a
	.zero		1
	.zero		1


	//----- nvinfo : EIATTR_EXIT_INSTR_OFFSETS
	.align		4
        /*00ac*/ 	.byte	0x04, 0x1c
        /*00ae*/ 	.short	(.L_56 - .L_55)


	//   ....[0]....
.L_55:
        /*00b0*/ 	.word	0x00000970


	//   ....[1]....
        /*00b4*/ 	.word	0x00000aa0


	//   ....[2]....
        /*00b8*/ 	.word	0x00002bd0


	//----- nvinfo : EIATTR_CRS_STACK_SIZE
	.align		4
.L_56:
        /*00bc*/ 	.byte	0x04, 0x1e
        /*00be*/ 	.short	(.L_58 - .L_57)
.L_57:
        /*00c0*/ 	.word	0x00000000


	//----- nvinfo : EIATTR_CBANK_PARAM_SIZE
	.align		4
.L_58:
        /*00c4*/ 	.byte	0x03, 0x19
        /*00c6*/ 	.short	0x003c


	//----- nvinfo : EIATTR_PARAM_CBANK
	.align		4
        /*00c8*/ 	.byte	0x04, 0x0a
        /*00ca*/ 	.short	(.L_60 - .L_59)
	.align		4
.L_59:
        /*00cc*/ 	.word	index@(.nv.constant0._Z20AlfFilterLuma_kernelPhPKhPKjS3_PKsPKiiii)
        /*00d0*/ 	.short	0x0380
        /*00d2*/ 	.short	0x003c


	//----- nvinfo : EIATTR_SW_WAR
	.align		4
.L_60:
        /*00d4*/ 	.byte	0x04, 0x36
        /*00d6*/ 	.short	(.L_62 - .L_61)
.L_61:
        /*00d8*/ 	.word	0x00000008
.L_62:


//--------------------- .nv.info._Z31gradientAndClassificationKernelPKjPjS1_jj --------------------------
	.section	.nv.info._Z31gradientAndClassificationKernelPKjPjS1_jj,"",@"SHT_CUDA_INFO"
	.sectionflags	@""
	.align	4


	//----- nvinfo : EIATTR_CUDA_API_VERSION
	.align		4
        /*0000*/ 	.byte	0x04, 0x37
        /*0002*/ 	.short	(.L_64 - .L_63)
.L_63:
        /*0004*/ 	.word	0x00000082


	//----- nvinfo : EIATTR_KPARAM_INFO
	.align		4
.L_64:
        /*0008*/ 	.byte	0x04, 0x17
        /*000a*/ 	.short	(.L_66 - .L_65)
.L_65:
        /*000c*/ 	.word	0x00000000
        /*0010*/ 	.short	0x0004
        /*0012*/ 	.short	0x001c
        /*0014*/ 	.byte	0x00, 0xf0, 0x11, 0x00


	//----- nvinfo : EIATTR_KPARAM_INFO
	.align		4
.L_66:
        /*0018*/ 	.byte	0x04, 0x17
        /*001a*/ 	.short	(.L_68 - .L_67)
.L_67:
        /*001c*/ 	.word	0x00000000
        /*0020*/ 	.short	0x0003
        /*0022*/ 	.short	0x0018
        /*0024*/ 	.byte	0x00, 0xf0, 0x11, 0x00


	//----- nvinfo : EIATTR_KPARAM_INFO
	.align		4
.L_68:
        /*0028*/ 	.byte	0x04, 0x17
        /*002a*/ 	.short	(.L_70 - .L_69)
.L_69:
        /*002c*/ 	.word	0x00000000
        /*0030*/ 	.short	0x0002
        /*0032*/ 	.short	0x0010
        /*0034*/ 	.byte	0x00, 0xf5, 0x21, 0x00


	//----- nvinfo : EIATTR_KPARAM_INFO
	.align		4
.L_70:
        /*0038*/ 	.byte	0x04, 0x17
        /*003a*/ 	.short	(.L_72 - .L_71)
.L_71:
        /*003c*/ 	.word	0x00000000
        /*0040*/ 	.short	0x0001
        /*0042*/ 	.short	0x0008
        /*0044*/ 	.byte	0x00, 0xf5, 0x21, 0x00


	//----- nvinfo : EIATTR_KPARAM_INFO
	.align		4
.L_72:
        /*0048*/ 	.byte	0x04, 0x17
        /*004a*/ 	.short	(.L_74 - .L_73)
.L_73:
        /*004c*/ 	.word	0x00000000
        /*0050*/ 	.short	0x0000
        /*0052*/ 	.short	0x0000
        /*0054*/ 	.byte	0x00, 0xf5, 0x21, 0x00


	//----- nvinfo : EIATTR_SPARSE_MMA_MASK
	.align		4
.L_74:
        /*0058*/ 	.byte	0x03, 0x50
        /*005a*/ 	.short	0x0000


	//----- nvinfo : EIATTR_MAXREG_COUNT
	.align		4
        /*005c*/ 	.byte	0x03, 0x1b
        /*005e*/ 	.short	0x00ff


	//----- nvinfo : EIATTR_NUM_BARRIERS
	.align		4
        /*0060*/ 	.byte	0x02, 0x4c
        /*0062*/ 	.byte	0x01
	.zero		1


	//----- nvinfo : EIATTR_MERCURY_ISA_VERSION
	.align		4
        /*0064*/ 	.byte	0x03, 0x5f
        /*0066*/ 	.short	0x0101


	//----- nvinfo : EIATTR_VRC_CTA_INIT_COUNT
	.align		4
        /*0068*/ 	.byte	0x02, 0x4a
	.zero		1
	.zero		1


	//----- nvinfo : EIATTR_EXIT_INSTR_OFFSETS
	.align		4
        /*006c*/ 	.byte	0x04, 0x1c
        /*006e*/ 	.short	(.L_76 - .L_75)


	//   ....[0]....
.L_75:
        /*0070*/ 	.word	0x00000830


	//   ....[1]....
        /*0074*/ 	.word	0x00001330


	//   ....[2]....
        /*0078*/ 	.word	0x00001390


	//----- nvinfo : EIATTR_CRS_STACK_SIZE
	.align		4
.L_76:
        /*007c*/ 	.byte	0x04, 0x1e
        /*007e*/ 	.short	(.L_78 - .L_77)
.L_77:
        /*0080*/ 	.word	0x00000000


	//----- nvinfo : EIATTR_CBANK_PARAM_SIZE
	.align		4
.L_78:
        /*0084*/ 	.byte	0x03, 0x19
        /*0086*/ 	.short	0x0020


	//----- nvinfo : EIATTR_PARAM_CBANK
	.align		4
        /*0088*/ 	.byte	0x04, 0x0a
        /*008a*/ 	.short	(.L_80 - .L_79)
	.align		4
.L_79:
        /*008c*/ 	.word	index@(.nv.constant0._Z31gradientAndClassificationKernelPKjPjS1_jj)
        /*0090*/ 	.short	0x0380
        /*0092*/ 	.short	0x0020


	//----- nvinfo : EIATTR_SW_WAR
	.align		4
.L_80:
        /*0094*/ 	.byte	0x04, 0x36
        /*0096*/ 	.short	(.L_82 - .L_81)
.L_81:
        /*0098*/ 	.word	0x00000008
.L_82:


//--------------------- .nv.callgraph             --------------------------
	.section	.nv.callgraph,"",@"SHT_CUDA_CALLGRAPH"
	.align	4
	.sectionentsize	8
	.align		4
        /*0000*/ 	.word	0x00000000
	.align		4
        /*0004*/ 	.word	0xffffffff
	.align		4
        /*0008*/ 	.word	0x00000000
	.align		4
        /*000c*/ 	.word	0xfffffffe
	.align		4
        /*0010*/ 	.word	0x00000000
	.align		4
        /*0014*/ 	.word	0xfffffffd
	.align		4
        /*0018*/ 	.word	0x00000000
	.align		4
        /*001c*/ 	.word	0xfffffffc


//--------------------- .nv.constant3             --------------------------
	.section	.nv.constant3,"a",@progbits
	.align	4
.nv.constant3:
	.type		g_th,@object
	.size		g_th,(g_alfLuma_dy_filter - g_th)
g_th:
        /*0000*/ 	.byte	0x00, 0x00, 0x00, 0x00, 0x01, 0x00, 0x00, 0x00, 0x02, 0x00, 0x00, 0x00, 0x02, 0x00, 0x00, 0x00
        /*0010*/ 	.byte	0x02, 0x00, 0x00, 0x00, 0x02, 0x00, 0x00, 0x00, 0x02, 0x00, 0x00, 0x00, 0x03, 0x00, 0x00, 0x00
        /*0020*/ 	.byte	0x03, 0x00, 0x00, 0x00, 0x03, 0x00, 0x00, 0x00, 0x03, 0x00, 0x00, 0x00, 0x03, 0x00, 0x00, 0x00
        /*0030*/ 	.byte	0x03, 0x00, 0x00, 0x00, 0x03, 0x00, 0x00, 0x00, 0x03, 0x00, 0x00, 0x00, 0x04, 0x00, 0x00, 0x00
	.type		g_alfLuma_dy_filter,@object
	.size		g_alfLuma_dy_filter,(g_alfLuma_dx_filter - g_alfLuma_dy_filter)
g_alfLuma_dy_filter:
        /*0040*/ 	.byte	0xfd, 0xff, 0xff, 0xff, 0xfd, 0xff, 0xff, 0xff, 0xfd, 0xff, 0xff, 0xff, 0xfe, 0xff, 0xff, 0xff
        /*0050*/ 	.byte	0xfe, 0xff, 0xff, 0xff, 0xfe, 0xff, 0xff, 0xff, 0xfe, 0xff, 0xff, 0xff, 0xff, 0xff, 0xff, 0xff
        /*0060*/ 	.byte	0xff, 0xff, 0xff, 0xff, 0xff, 0xff, 0xff, 0xff, 0x00, 0x00, 0x00, 0x00, 0x00, 0x00, 0x00, 0x00
	.type		g_alfLuma_dx_filter,@object
	.size		g_alfLuma_dx_filter,(.L_2 - g_alfLuma_dx_filter)
g_alfLuma_dx_filter:
        /*0070*/ 	.byte	0x00, 0x00, 0x00, 0x00, 0x01, 0x00, 0x00, 0x00, 0x02, 0x00, 0x00, 0x00, 0xff, 0xff, 0xff, 0xff
        /*0080*/ 	.byte	0x00, 0x00, 0x00, 0x00, 0x01, 0x00, 0x00, 0x00, 0x02, 0x00, 0x00, 0x00, 0xff, 0xff, 0xff, 0xff
        /*0090*/ 	.byte	0x00, 0x00, 0x00, 0x00, 0x01, 0x00, 0x00, 0x00, 0xff, 0xff, 0xff, 0xff, 0xfe, 0xff, 0xff, 0xff
.L_2:


//--------------------- .text._Z18convertUcharToUintPKhPji --------------------------
	.section	.text._Z18convertUcharToUintPKhPji,"ax",@progbits
	.align	128
        .global         _Z18convertUcharToUintPKhPji
        .type           _Z18convertUcharToUintPKhPji,@function
        .size           _Z18convertUcharToUintPKhPji,(.L_x_69 - _Z18convertUcharToUintPKhPji)
        .other          _Z18convertUcharToUintPKhPji,@"STO_CUDA_ENTRY STV_DEFAULT"
_Z18convertUcharToUintPKhPji:
.text._Z18convertUcharToUintPKhPji:
[----:B------:R-:W-:Y:S01]  /*0000*/  LDC R1, c[0x0][0x37c] ;  /* 0x0000df00ff017b82 */ /* 0x000fe20000000800 */
[----:B------:R-:W0:Y:S07]  /*0010*/  S2R R0, SR_TID.X ;  /* 0x0000000000007919 */ /* 0x000e2e0000002100 */
[----:B------:R-:W0:Y:S01]  /*0020*/  S2UR UR4, SR_CTAID.X ;  /* 0x00000000000479c3 */ /* 0x000e220000002500 */
[----:B------:R-:W1:Y:S07]  /*0030*/  LDCU UR5, c[0x0][0x390] ;  /* 0x00007200ff0577ac */ /* 0x000e6e0008000800 */
[----:B------:R-:W0:Y:S02]  /*0040*/  LDC R7, c[0x0][0x360] ;  /* 0x0000d800ff077b82 */ /* 0x000e240000000800 */
[----:B0-----:R-:W-:-:S05]  /*0050*/  IMAD R7, R7, UR4, R0 ;  /* 0x0000000407077c24 */ /* 0x001fca000f8e0200 */
[----:B-1----:R-:W-:-:S13]  /*0060*/  ISETP.GE.AND P0, PT, R7, UR5, PT ;  /* 0x0000000507007c0c */ /* 0x002fda000bf06270 */
[----:B------:R-:W-:Y:S05]  /*0070*/  @P0 EXIT ;  /* 0x000000000000094d */ /* 0x000fea0003800000 */
[----:B------:R-:W0:Y:S01]  /*0080*/  LDCU.64 UR6, c[0x0][0x380] ;  /* 0x00007000ff0677ac */ /* 0x000e220008000a00 */
[----:B------:R-:W1:Y:S01]  /*0090*/  LDC.64 R2, c[0x0][0x388] ;  /* 0x0000e200ff027b82 */ /* 0x000e620000000a00 */
[----:B------:R-:W2:Y:S01]  /*00a0*/  LDCU.64 UR4, c[0x0][0x358] ;  /* 0x00006b00ff0477ac */ /* 0x000ea20008000a00 */
[----:B0-----:R-:W-:-:S04]  /*00b0*/  IADD3 R4, P0, PT, R7, UR6, RZ ;  /* 0x0000000607047c10 */ /* 0x001fc8000ff1e0ff */
[----:B------:R-:W-:-:S06]  /*00c0*/  LEA.HI.X.SX32 R5, R7, UR7, 0x1, P0 ;  /* 0x0000000707057c11 */ /* 0x000fcc00080f0eff */
[----:B--2---:R-:W2:Y:S01]  /*00d0*/  LDG.E.U8 R5, desc[UR4][R4.64] ;  /* 0x0000000404057981 */ /* 0x004ea2000c1e1100 */
[----:B-1----:R-:W-:-:S05]  /*00e0*/  IMAD.WIDE R2, R7, 0x4, R2 ;  /* 0x0000000407027825 */ /* 0x002fca00078e0202 */
[----:B--2---:R-:W-:Y:S01]  /*00f0*/  STG.E desc[UR4][R2.64], R5 ;  /* 0x0000000502007986 */ /* 0x004fe2000c101904 */
[----:B------:R-:W-:Y:S05]  /*0100*/  EXIT ;  /* 0x000000000000794d */ /* 0x000fea0003800000 */
.L_x_0:
[----:B------:R-:W-:-:S00]  /*0110*/  BRA `(.L_x_0) ;  /* 0xfffffffc00fc7947 */ /* 0x000fc0000383ffff */
[----:B------:R-:W-:-:S00]  /*0120*/  NOP ;  /* 0x0000000000007918 */ /* 0x000fc00000000000 */
        /* <DEDUP_REMOVED lines=13> */
.L_x_69:


//--------------------- .text._Z20AlfFilterLuma_kernelPhPKhPKjS3_PKsPKiiii --------------------------
	.section	.text._Z20AlfFilterLuma_kernelPhPKhPKjS3_PKsPKiiii,"ax",@progbits
	.align	128
        .global         _Z20AlfFilterLuma_kernelPhPKhPKjS3_PKsPKiiii
        .type           _Z20AlfFilterLuma_kernelPhPKhPKjS3_PKsPKiiii,@function
        .size           _Z20AlfFilterLuma_kernelPhPKhPKjS3_PKsPKiiii,(.L_x_70 - _Z20AlfFilterLuma_kernelPhPKhPKjS3_PKsPKiiii)
        .other          _Z20AlfFilterLuma_kernelPhPKhPKjS3_PKsPKiiii,@"STO_CUDA_ENTRY STV_DEFAULT"
_Z20AlfFilterLuma_kernelPhPKhPKjS3_PKsPKiiii:
.text._Z20AlfFilterLuma_kernelPhPKhPKjS3_PKsPKiiii:
[----:B------:R-:W-:Y:S01]  /*0000*/  LDC R1, c[0x0][0x37c] ;  /* 0x0000df00ff017b82 */ /* 0x000fe20000000800 */
[----:B------:R-:W0:Y:S01]  /*0010*/  S2R R5, SR_TID.Y ;  /* 0x0000000000057919 */ /* 0x000e220000002200 */
[----:B------:R-:W1:Y:S01]  /*0020*/  LDCU.64 UR6, c[0x0][0x358] ;  /* 0x00006b00ff0677ac */ /* 0x000e620008000a00 */
[----:B------:R-:W-:Y:S01]  /*0030*/  BSSY.RECONVERGENT B0, `(.L_x_1) ;  /* 0x000008f000007945 */ /* 0x000fe20003800200 */
[----:B------:R-:W2:Y:S01]  /*0040*/  S2R R19, SR_CTAID.X ;  /* 0x0000000000137919 */ /* 0x000ea20000002500 */
[----:B------:R-:W2:Y:S01]  /*0050*/  S2R R18, SR_TID.X ;  /* 0x0000000000127919 */ /* 0x000ea20000002100 */
[----:B------:R-:W3:Y:S01]  /*0060*/  S2R R0, SR_CTAID.Y ;  /* 0x0000000000007919 */ /* 0x000ee20000002600 */
[----:B0-----:R-:W-:Y:S01]  /*0070*/  ISETP.GT.U32.AND P0, PT, R5, 0x25, PT ;  /* 0x000000250500780c */ /* 0x001fe20003f04070 */
[----:B--2---:R-:W-:Y:S02]  /*0080*/  IMAD R13, R19, 0x20, R18 ;  /* 0x00000020130d7824 */ /* 0x004fe400078e0212 */
[----:B---3--:R-:W-:-:S10]  /*0090*/  IMAD R12, R0, 0x20, R5 ;  /* 0x00000020000c7824 */ /* 0x008fd400078e0205 */
[----:B-1----:R-:W-:Y:S05]  /*00a0*/  @P0 BRA `(.L_x_2) ;  /* 0x00000008001c0947 */ /* 0x002fea0003800000 */
[----:B------:R-:W0:Y:S01]  /*00b0*/  LDC R11, c[0x0][0x360] ;  /* 0x0000d800ff0b7b82 */ /* 0x000e220000000800 */
[----:B------:R-:W1:Y:S07]  /*00c0*/  S2R R14, SR_CgaCtaId ;  /* 0x00000000000e7919 */ /* 0x000e6e0000008800 */
[----:B------:R-:W2:Y:S01]  /*00d0*/  LDC R10, c[0x0][0x364] ;  /* 0x0000d900ff0a7b82 */ /* 0x000ea20000000800 */
[----:B0-----:R-:W0:Y:S01]  /*00e0*/  I2F.U32.RP R6, R11 ;  /* 0x0000000b00067306 */ /* 0x001e220000209000 */
[----:B------:R-:W-:Y:S01]  /*00f0*/  IMAD.IADD R4, R18, 0x1, R11 ;  /* 0x0000000112047824 */ /* 0x000fe200078e020b */
[----:B------:R-:W-:-:S04]  /*0100*/  ISETP.NE.U32.AND P2, PT, R11, RZ, PT ;  /* 0x000000ff0b00720c */ /* 0x000fc80003f45070 */
[C---:B------:R-:W-:Y:S02]  /*0110*/  ISETP.GE.U32.AND P0, PT, R4.reuse, 0x26, PT ;  /* 0x000000260400780c */ /* 0x040fe40003f06070 */
[----:B------:R-:W-:Y:S02]  /*0120*/  VIMNMX.U32 R7, PT, PT, R4, 0x26, !PT ;  /* 0x0000002604077848 */ /* 0x000fe40007fe0000 */
[----:B------:R-:W-:-:S04]  /*0130*/  SEL R9, RZ, 0x1, P0 ;  /* 0x00000001ff097807 */ /* 0x000fc80000000000 */
[----:B------:R-:W-:Y:S01]  /*0140*/  IADD3 R4, PT, PT, R7, -R4, -R9 ;  /* 0x8000000407047210 */ /* 0x000fe20007ffe809 */
[----:B0-----:R-:W0:Y:S02]  /*0150*/  MUFU.RCP R6, R6 ;  /* 0x0000000600067308 */ /* 0x001e240000001000 */
[----:B0-----:R-:W-:Y:S02]  /*0160*/  VIADD R2, R6, 0xffffffe ;  /* 0x0ffffffe06027836 */ /* 0x001fe40000000000 */
[----:B------:R-:W0:Y:S04]  /*0170*/  LDC.64 R6, c[0x0][0x3b0] ;  /* 0x0000ec00ff067b82 */ /* 0x000e280000000a00 */
[----:B------:R3:W4:Y:S02]  /*0180*/  F2I.FTZ.U32.TRUNC.NTZ R3, R2 ;  /* 0x0000000200037305 */ /* 0x000724000021f000 */
[----:B---3--:R-:W-:Y:S01]  /*0190*/  IMAD.MOV.U32 R2, RZ, RZ, RZ ;  /* 0x000000ffff027224 */ /* 0x008fe200078e00ff */
[----:B----4-:R-:W-:-:S05]  /*01a0*/  IADD3 R8, PT, PT, RZ, -R3, RZ ;  /* 0x80000003ff087210 */ /* 0x010fca0007ffe0ff */
[----:B------:R-:W-:Y:S02]  /*01b0*/  IMAD R15, R8, R11, RZ ;  /* 0x0000000b080f7224 */ /* 0x000fe400078e02ff */
[----:B0-----:R-:W-:Y:S01]  /*01c0*/  VIADD R8, R6, 0xffffffff ;  /* 0xffffffff06087836 */ /* 0x001fe20000000000 */
[----:B------:R-:W-:Y:S01]  /*01d0*/  LEA R6, R0, 0xfffffffd, 0x5 ;  /* 0xfffffffd00067811 */ /* 0x000fe200078e28ff */
[----:B------:R-:W-:-:S04]  /*01e0*/  IMAD.HI.U32 R3, R3, R15, R2 ;  /* 0x0000000f03037227 */ /* 0x000fc800078e0002 */
[----:B------:R-:W-:Y:S02]  /*01f0*/  VIADD R7, R7, 0xffffffff ;  /* 0xffffffff07077836 */ /* 0x000fe40000000000 */
[----:B------:R-:W-:-:S04]  /*0200*/  IMAD.HI.U32 R2, R3, R4, RZ ;  /* 0x0000000403027227 */ /* 0x000fc800078e00ff */
[----:B------:R-:W-:-:S04]  /*0210*/  IMAD.MOV R3, RZ, RZ, -R2 ;  /* 0x000000ffff037224 */ /* 0x000fc800078e0a02 */
[----:B------:R-:W-:Y:S01]  /*0220*/  IMAD R4, R11, R3, R4 ;  /* 0x000000030b047224 */ /* 0x000fe200078e0204 */
[----:B------:R-:W-:-:S04]  /*0230*/  MOV R3, 0x400 ;  /* 0x0000040000037802 */ /* 0x000fc80000000f00 */
[----:B------:R-:W-:Y:S02]  /*0240*/  ISETP.GE.U32.AND P0, PT, R4, R11, PT ;  /* 0x0000000b0400720c */ /* 0x000fe40003f06070 */
[----:B-1----:R-:W-:-:S11]  /*0250*/  LEA R14, R14, R3, 0x18 ;  /* 0x000000030e0e7211 */ /* 0x002fd600078ec0ff */
[----:B------:R-:W-:Y:S01]  /*0260*/  @P0 IADD3 R4, PT, PT, R4, -R11, RZ ;  /* 0x8000000b04040210 */ /* 0x000fe20007ffe0ff */
[----:B------:R-:W-:-:S03]  /*0270*/  @P0 VIADD R2, R2, 0x1 ;  /* 0x0000000102020836 */ /* 0x000fc60000000000 */
[----:B------:R-:W-:Y:S01]  /*0280*/  ISETP.GE.U32.AND P1, PT, R4, R11, PT ;  /* 0x0000000b0400720c */ /* 0x000fe20003f26070 */
[----:B------:R-:W-:-:S04]  /*0290*/  VIADD R4, R13, 0xfffffffd ;  /* 0xfffffffd0d047836 */ /* 0x000fc80000000000 */
[----:B------:R-:W-:Y:S02]  /*02a0*/  IMAD.IADD R3, R4, 0x1, R11 ;  /* 0x0000000104037824 */ /* 0x000fe400078e020b */
[----:B------:R-:W-:-:S03]  /*02b0*/  IMAD R4, R11, 0x3, R14 ;  /* 0x000000030b047824 */ /* 0x000fc600078e020e */
[----:B------:R-:W-:-:S03]  /*02c0*/  VIADDMNMX.RELU R3, R3, R11, R8, PT ;  /* 0x0000000b03037246 */ /* 0x000fc60003801108 */
[----:B------:R-:W-:Y:S01]  /*02d0*/  @P1 VIADD R2, R2, 0x1 ;  /* 0x0000000102021836 */ /* 0x000fe20000000000 */
[----:B------:R-:W-:-:S04]  /*02e0*/  @!P2 LOP3.LUT R2, RZ, R11, RZ, 0x33, !PT ;  /* 0x0000000bff02a212 */ /* 0x000fc800078e33ff */
[----:B--2---:R-:W-:-:S07]  /*02f0*/  IADD3 R9, PT, PT, R9, R2, RZ ;  /* 0x0000000209097210 */ /* 0x004fce0007ffe0ff */
.L_x_8:
[----:B------:R-:W-:Y:S01]  /*0300*/  ISETP.GT.U32.AND P0, PT, R18, 0x25, PT ;  /* 0x000000251200780c */ /* 0x000fe20003f04070 */
[----:B------:R-:W-:-:S12]  /*0310*/  BSSY.RECONVERGENT B1, `(.L_x_3) ;  /* 0x000005d000017945 */ /* 0x000fd80003800200 */
[----:B012---:R-:W-:Y:S05]  /*0320*/  @P0 BRA `(.L_x_4) ;  /* 0x00000004006c0947 */ /* 0x007fea0003800000 */
[----:B------:R-:W0:Y:S01]  /*0330*/  S2R R15, SR_CgaCtaId ;  /* 0x00000000000f7919 */ /* 0x000e220000008800 */
[----:B------:R-:W-:Y:S01]  /*0340*/  LOP3.LUT R23, R9, 0x3, RZ, 0xc0, !PT ;  /* 0x0000000309177812 */ /* 0x000fe200078ec0ff */
[----:B------:R-:W-:Y:S01]  /*0350*/  BSSY.RECONVERGENT B2, `(.L_x_5) ;  /* 0x0000027000027945 */ /* 0x000fe20003800200 */
[----:B------:R-:W-:Y:S02]  /*0360*/  MOV R20, 0x400 ;  /* 0x0000040000147802 */ /* 0x000fe40000000f00 */
[----:B------:R-:W-:Y:S02]  /*0370*/  ISETP.NE.AND P1, PT, R23, 0x3, PT ;  /* 0x000000031700780c */ /* 0x000fe40003f25270 */
[----:B------:R-:W-:Y:S02]  /*0380*/  ISETP.GE.U32.AND P0, PT, R9, 0x3, PT ;  /* 0x000000030900780c */ /* 0x000fe40003f06070 */
[----:B------:R-:W-:Y:S02]  /*0390*/  VIADDMNMX.RELU R2, R6, R5, R7, PT ;  /* 0x0000000506027246 */ /* 0x000fe40003801107 */
[----:B------:R-:W-:-:S02]  /*03a0*/  MOV R24, R18 ;  /* 0x0000001200187202 */ /* 0x000fc40000000f00 */
[----:B0-----:R-:W-:-:S05]  /*03b0*/  LEA R20, R15, R20, 0x18 ;  /* 0x000000140f147211 */ /* 0x001fca00078ec0ff */
[----:B------:R-:W-:Y:S01]  /*03c0*/  IMAD R0, R5, 0x26, R20 ;  /* 0x0000002605007824 */ /* 0x000fe200078e0214 */
[----:B------:R-:W-:Y:S06]  /*03d0*/  @!P1 BRA `(.L_x_6) ;  /* 0x0000000000789947 */ /* 0x000fec0003800000 */
[----:B------:R-:W0:Y:S01]  /*03e0*/  LDC R21, c[0x0][0x3b8] ;  /* 0x0000ee00ff157b82 */ /* 0x000e220000000800 */
[----:B------:R-:W-:-:S05]  /*03f0*/  VIADD R25, R13, 0xfffffffd ;  /* 0xfffffffd0d197836 */ /* 0x000fca0000000000 */
[----:B------:R-:W-:Y:S02]  /*0400*/  VIMNMX.RELU R17, PT, PT, R25, R8, PT ;  /* 0x0000000819117248 */ /* 0x000fe40003fe1100 */
[----:B------:R-:W1:Y:S03]  /*0410*/  LDC.64 R14, c[0x0][0x388] ;  /* 0x0000e200ff0e7b82 */ /* 0x000e660000000a00 */
[----:B0-----:R-:W-:-:S05]  /*0420*/  IMAD R17, R2, R21, R17 ;  /* 0x0000001502117224 */ /* 0x001fca00078e0211 */
[----:B-1----:R-:W-:-:S04]  /*0430*/  IADD3 R16, P1, PT, R17, R14, RZ ;  /* 0x0000000e11107210 */ /* 0x002fc80007f3e0ff */
[----:B------:R-:W-:-:S06]  /*0440*/  LEA.HI.X.SX32 R17, R17, R15, 0x1, P1 ;  /* 0x0000000f11117211 */ /* 0x000fcc00008f0eff */
[----:B------:R-:W2:Y:S01]  /*0450*/  LDG.E.U8 R17, desc[UR6][R16.64] ;  /* 0x0000000610117981 */ /* 0x000ea2000c1e1100 */
[----:B------:R-:W-:Y:S01]  /*0460*/  IMAD.IADD R22, R0, 0x1, R18 ;  /* 0x0000000100167824 */ /* 0x000fe200078e0212 */
[----:B------:R-:W-:Y:S01]  /*0470*/  ISETP.NE.AND P1, PT, R23, RZ, PT ;  /* 0x000000ff1700720c */ /* 0x000fe20003f25270 */
[----:B------:R-:W-:-:S03]  /*0480*/  IMAD.IADD R24, R18, 0x1, R11 ;  /* 0x0000000112187824 */ /* 0x000fc600078e020b */
[----:B--2---:R0:W-:Y:S09]  /*0490*/  STS.U8 [R22], R17 ;  /* 0x0000001116007388 */ /* 0x0041f20000000000 */
[----:B------:R-:W-:Y:S05]  /*04a0*/  @!P1 BRA `(.L_x_6) ;  /* 0x0000000000449947 */ /* 0x000fea0003800000 */
[----:B------:R-:W-:Y:S02]  /*04b0*/  ISETP.NE.AND P1, PT, R23, 0x1, PT ;  /* 0x000000011700780c */ /* 0x000fe40003f25270 */
[----:B------:R-:W-:-:S04]  /*04c0*/  IADD3 R25, PT, PT, R25, R11, RZ ;  /* 0x0000000b19197210 */ /* 0x000fc80007ffe0ff */
[----:B------:R-:W-:-:S07]  /*04d0*/  VIMNMX.RELU R25, PT, PT, R25, R8, PT ;  /* 0x0000000819197248 */ /* 0x000fce0003fe1100 */
[CC--:B0-----:R-:W-:Y:S02]  /*04e0*/  @P1 IMAD R17, R2.reuse, R21.reuse, R3 ;  /* 0x0000001502111224 */ /* 0x0c1fe400078e0203 */
[----:B------:R-:W-:-:S03]  /*04f0*/  IMAD R21, R2, R21, R25 ;  /* 0x0000001502157224 */ /* 0x000fc600078e0219 */
[-C--:B------:R-:W-:Y:S02]  /*0500*/  @P1 IADD3 R16, P3, PT, R17, R14.reuse, RZ ;  /* 0x0000000e11101210 */ /* 0x080fe40007f7e0ff */
[----:B------:R-:W-:Y:S02]  /*0510*/  IADD3 R14, P2, PT, R21, R14, RZ ;  /* 0x0000000e150e7210 */ /* 0x000fe40007f5e0ff */
[-C--:B------:R-:W-:Y:S02]  /*0520*/  @P1 LEA.HI.X.SX32 R17, R17, R15.reuse, 0x1, P3 ;  /* 0x0000000f11111211 */ /* 0x080fe400018f0eff */
[----:B------:R-:W-:-:S03]  /*0530*/  LEA.HI.X.SX32 R15, R21, R15, 0x1, P2 ;  /* 0x0000000f150f7211 */ /* 0x000fc600010f0eff */
[----:B------:R-:W2:Y:S04]  /*0540*/  @P1 LDG.E.U8 R16, desc[UR6][R16.64] ;  /* 0x0000000610101981 */ /* 0x000ea8000c1e1100 */
[----:B------:R-:W3:Y:S01]  /*0550*/  LDG.E.U8 R14, desc[UR6][R14.64] ;  /* 0x000000060e0e7981 */ /* 0x000ee2000c1e1100 */
[----:B------:R-:W-:-:S04]  /*0560*/  IMAD.IADD R22, R22, 0x1, R11 ;  /* 0x0000000116167824 */ /* 0x000fc800078e020b */
[--C-:B------:R-:W-:Y:S02]  /*0570*/  @P1 IMAD.IADD R21, R22, 0x1, R11.reuse ;  /* 0x0000000116151824 */ /* 0x100fe400078e020b */
[----:B------:R-:W-:-:S05]  /*0580*/  IMAD.IADD R24, R24, 0x1, R11 ;  /* 0x0000000118187824 */ /* 0x000fca00078e020b */
[----:B------:R-:W-:Y:S01]  /*0590*/  @P1 IADD3 R24, PT, PT, R24, R11, RZ ;  /* 0x0000000b18181210 */ /* 0x000fe20007ffe0ff */
[----:B---3--:R1:W-:Y:S04]  /*05a0*/  STS.U8 [R22], R14 ;  /* 0x0000000e16007388 */ /* 0x0083e80000000000 */
[----:B--2---:R1:W-:Y:S02]  /*05b0*/  @P1 STS.U8 [R21], R16 ;  /* 0x0000001015001388 */ /* 0x0043e40000000000 */
.L_x_6:
[----:B------:R-:W-:Y:S05]  /*05c0*/  BSYNC.RECONVERGENT B2 ;  /* 0x0000000000027941 */ /* 0x000fea0003800200 */
.L_x_5:
[----:B------:R-:W-:Y:S05]  /*05d0*/  @!P0 BRA `(.L_x_4) ;  /* 0x0000000000c08947 */ /* 0x000fea0003800000 */
[----:B-1----:R-:W-:Y:S01]  /*05e0*/  IMAD.IADD R14, R20, 0x1, R11 ;  /* 0x00000001140e7824 */ /* 0x002fe200078e020b */
[----:B------:R-:W-:Y:S01]  /*05f0*/  LEA R26, R19, R24, 0x5 ;  /* 0x00000018131a7211 */ /* 0x000fe200078e28ff */
[----:B------:R-:W-:Y:S02]  /*0600*/  IMAD R20, R11, 0x2, R20 ;  /* 0x000000020b147824 */ /* 0x000fe400078e0214 */
[----:B------:R-:W-:Y:S02]  /*0610*/  VIADD R27, R24, 0xfffffffd ;  /* 0xfffffffd181b7836 */ /* 0x000fe40000000000 */
[C---:B------:R-:W-:Y:S02]  /*0620*/  IMAD R24, R5.reuse, 0x26, R20 ;  /* 0x0000002605187824 */ /* 0x040fe400078e0214 */
[C---:B0-----:R-:W-:Y:S02]  /*0630*/  IMAD R22, R5.reuse, 0x26, R4 ;  /* 0x0000002605167824 */ /* 0x041fe400078e0204 */
[----:B------:R-:W-:-:S02]  /*0640*/  IMAD R23, R5, 0x26, R14 ;  /* 0x0000002605177824 */ /* 0x000fc400078e020e */
[----:B------:R-:W-:Y:S02]  /*0650*/  IMAD.IADD R20, R26, 0x1, R11 ;  /* 0x000000011a147824 */ /* 0x000fe400078e020b */
[C-C-:B------:R-:W-:Y:S02]  /*0660*/  IMAD R25, R11.reuse, 0x2, R26.reuse ;  /* 0x000000020b197824 */ /* 0x140fe400078e021a */
[----:B------:R-:W-:-:S07]  /*0670*/  IMAD R21, R11, 0x3, R26 ;  /* 0x000000030b157824 */ /* 0x000fce00078e021a */
.L_x_7:
[----:B------:R-:W0:Y:S01]  /*0680*/  LDCU UR4, c[0x0][0x3b8] ;  /* 0x00007700ff0477ac */ /* 0x000e220008000800 */
[----:B------:R-:W-:Y:S01]  /*0690*/  VIADDMNMX.RELU R15, R26, 0xfffffffd, R8, PT ;  /* 0xfffffffd1a0f7846 */ /* 0x000fe20003801108 */
[----:B------:R-:W1:Y:S04]  /*06a0*/  LDCU.64 UR8, c[0x0][0x388] ;  /* 0x00007100ff0877ac */ /* 0x000e680008000a00 */
[----:B0-----:R-:W-:-:S05]  /*06b0*/  IMAD R15, R2, UR4, R15 ;  /* 0x00000004020f7c24 */ /* 0x001fca000f8e020f */
[----:B-12---:R-:W-:-:S04]  /*06c0*/  IADD3 R16, P0, PT, R15, UR8, RZ ;  /* 0x000000080f107c10 */ /* 0x006fc8000ff1e0ff */
[----:B------:R-:W-:-:S05]  /*06d0*/  LEA.HI.X.SX32 R17, R15, UR9, 0x1, P0 ;  /* 0x000000090f117c11 */ /* 0x000fca00080f0eff */
[----:B------:R-:W2:Y:S01]  /*06e0*/  LDG.E.U8 R28, desc[UR6][R16.64] ;  /* 0x00000006101c7981 */ /* 0x000ea2000c1e1100 */
[----:B------:R-:W-:Y:S01]  /*06f0*/  VIADDMNMX.RELU R15, R20, 0xfffffffd, R8, PT ;  /* 0xfffffffd140f7846 */ /* 0x000fe20003801108 */
[----:B------:R-:W-:-:S04]  /*0700*/  IMAD.IADD R29, R0, 0x1, R27 ;  /* 0x00000001001d7824 */ /* 0x000fc800078e021b */
[----:B------:R-:W-:-:S05]  /*0710*/  IMAD R15, R2, UR4, R15 ;  /* 0x00000004020f7c24 */ /* 0x000fca000f8e020f */
[----:B------:R-:W-:-:S04]  /*0720*/  IADD3 R14, P0, PT, R15, UR8, RZ ;  /* 0x000000080f0e7c10 */ /* 0x000fc8000ff1e0ff */
[----:B------:R-:W-:Y:S01]  /*0730*/  LEA.HI.X.SX32 R15, R15, UR9, 0x1, P0 ;  /* 0x000000090f0f7c11 */ /* 0x000fe200080f0eff */
[----:B--2---:R0:W-:Y:S04]  /*0740*/  STS.U8 [R29+0x3], R28 ;  /* 0x0000031c1d007388 */ /* 0x0041e80000000000 */
[----:B0-----:R0:W2:Y:S01]  /*0750*/  LDG.E.U8 R28, desc[UR6][R14.64] ;  /* 0x000000060e1c7981 */ /* 0x0010a2000c1e1100 */
[----:B------:R-:W-:Y:S02]  /*0760*/  IADD3 R29, PT, PT, R23, R27, RZ ;  /* 0x0000001b171d7210 */ /* 0x000fe40007ffe0ff */
[----:B0-----:R-:W-:-:S05]  /*0770*/  VIADDMNMX.RELU R15, R25, 0xfffffffd, R8, PT ;  /* 0xfffffffd190f7846 */ /* 0x001fca0003801108 */
[----:B------:R-:W-:-:S05]  /*0780*/  IMAD R15, R2, UR4, R15 ;  /* 0x00000004020f7c24 */ /* 0x000fca000f8e020f */
[----:B------:R-:W-:-:S04]  /*0790*/  IADD3 R16, P0, PT, R15, UR8, RZ ;  /* 0x000000080f107c10 */ /* 0x000fc8000ff1e0ff */
[----:B------:R-:W-:Y:S02]  /*07a0*/  LEA.HI.X.SX32 R17, R15, UR9, 0x1, P0 ;  /* 0x000000090f117c11 */ /* 0x000fe400080f0eff */
[----:B------:R-:W-:-:S03]  /*07b0*/  VIADDMNMX.RELU R15, R21, 0xfffffffd, R8, PT ;  /* 0xfffffffd150f7846 */ /* 0x000fc60003801108 */
[----:B------:R0:W3:Y:S02]  /*07c0*/  LDG.E.U8 R16, desc[UR6][R16.64] ;  /* 0x0000000610107981 */ /* 0x0000e4000c1e1100 */
[----:B------:R-:W-:-:S05]  /*07d0*/  IMAD R15, R2, UR4, R15 ;  /* 0x00000004020f7c24 */ /* 0x000fca000f8e020f */
[----:B------:R-:W-:-:S04]  /*07e0*/  IADD3 R14, P0, PT, R15, UR8, RZ ;  /* 0x000000080f0e7c10 */ /* 0x000fc8000ff1e0ff */
[----:B------:R-:W-:-:S05]  /*07f0*/  LEA.HI.X.SX32 R15, R15, UR9, 0x1, P0 ;  /* 0x000000090f0f7c11 */ /* 0x000fca00080f0eff */
[----:B------:R-:W4:Y:S01]  /*0800*/  LDG.E.U8 R14, desc[UR6][R14.64] ;  /* 0x000000060e0e7981 */ /* 0x000f22000c1e1100 */
[----:B0-----:R-:W-:Y:S01]  /*0810*/  IMAD.IADD R17, R24, 0x1, R27 ;  /* 0x0000000118117824 */ /* 0x001fe200078e021b */
[C---:B------:R-:W-:Y:S01]  /*0820*/  LEA R21, R11.reuse, R21, 0x2 ;  /* 0x000000150b157211 */ /* 0x040fe200078e10ff */
[C---:B------:R-:W-:Y:S02]  /*0830*/  IMAD R20, R11.reuse, 0x4, R20 ;  /* 0x000000040b147824 */ /* 0x040fe400078e0214 */
[C---:B------:R-:W-:Y:S02]  /*0840*/  IMAD R25, R11.reuse, 0x4, R25 ;  /* 0x000000040b197824 */ /* 0x040fe400078e0219 */
[----:B------:R-:W-:Y:S01]  /*0850*/  IMAD R26, R11, 0x4, R26 ;  /* 0x000000040b1a7824 */ /* 0x000fe200078e021a */
[----:B--2---:R0:W-:Y:S02]  /*0860*/  STS.U8 [R29+0x3], R28 ;  /* 0x0000031c1d007388 */ /* 0x0041e40000000000 */
[----:B0-----:R-:W-:-:S02]  /*0870*/  IMAD.IADD R29, R22, 0x1, R27 ;  /* 0x00000001161d7824 */ /* 0x001fc400078e021b */
[----:B------:R-:W-:-:S05]  /*0880*/  IMAD R27, R11, 0x4, R27 ;  /* 0x000000040b1b7824 */ /* 0x000fca00078e021b */
[----:B------:R-:W-:-:S04]  /*0890*/  IADD3 R28, PT, PT, R27, 0x3, RZ ;  /* 0x000000031b1c7810 */ /* 0x000fc80007ffe0ff */
[----:B------:R-:W-:Y:S01]  /*08a0*/  ISETP.GE.U32.AND P0, PT, R28, 0x26, PT ;  /* 0x000000261c00780c */ /* 0x000fe20003f06070 */
[----:B---3--:R2:W-:Y:S04]  /*08b0*/  STS.U8 [R17+0x3], R16 ;  /* 0x0000031011007388 */ /* 0x0085e80000000000 */
[----:B----4-:R2:W-:Y:S08]  /*08c0*/  STS.U8 [R29+0x3], R14 ;  /* 0x0000030e1d007388 */ /* 0x0105f00000000000 */
[----:B------:R-:W-:Y:S05]  /*08d0*/  @!P0 BRA `(.L_x_7) ;  /* 0xfffffffc00688947 */ /* 0x000fea000383ffff */
.L_x_4:
[----:B------:R-:W-:Y:S05]  /*08e0*/  BSYNC.RECONVERGENT B1 ;  /* 0x0000000000017941 */ /* 0x000fea0003800200 */
.L_x_3:
[----:B------:R-:W-:-:S05]  /*08f0*/  IMAD.IADD R5, R10, 0x1, R5 ;  /* 0x000000010a057824 */ /* 0x000fca00078e0205 */
[----:B------:R-:W-:-:S13]  /*0900*/  ISETP.GE.U32.AND P0, PT, R5, 0x26, PT ;  /* 0x000000260500780c */ /* 0x000fda0003f06070 */
[----:B------:R-:W-:Y:S05]  /*0910*/  @!P0 BRA `(.L_x_8) ;  /* 0xfffffff800788947 */ /* 0x000fea000383ffff */
.L_x_2:
[----:B------:R-:W-:Y:S05]  /*0920*/  BSYNC.RECONVERGENT B0 ;  /* 0x0000000000007941 */ /* 0x000fea0003800200 */
.L_x_1:
[----:B------:R-:W3:Y:S01]  /*0930*/  LDCU.64 UR4, c[0x0][0x3b0] ;  /* 0x00007600ff0477ac */ /* 0x000ee20008000a00 */
[----:B------:R-:W-:Y:S01]  /*0940*/  BAR.SYNC.DEFER_BLOCKING 0x0 ;  /* 0x0000000000007b1d */ /* 0x000fe20000010000 */
[----:B---3--:R-:W-:-:S04]  /*0950*/  ISETP.GE.AND P0, PT, R12, UR5, PT ;  /* 0x000000050c007c0c */ /* 0x008fc8000bf06270 */
[----:B------:R-:W-:-:S13]  /*0960*/  ISETP.GE.OR P0, PT, R13, UR4, P0 ;  /* 0x000000040d007c0c */ /* 0x000fda0008706670 */
[----:B------:R-:W-:Y:S05]  /*0970*/  @P0 EXIT ;  /* 0x000000000000094d */ /* 0x000fea0003800000 */
[----:B------:R-:W3:Y:S01]  /*0980*/  LDC.64 R2, c[0x0][0x390] ;  /* 0x0000e400ff027b82 */ /* 0x000ee20000000a00 */
[----:B------:R-:W-:-:S04]  /*0990*/  IMAD R5, R12, UR4, R13 ;  /* 0x000000040c057c24 */ /* 0x000fc8000f8e020d */
[----:B---3--:R-:W-:-:S05]  /*09a0*/  IMAD.WIDE R2, R5, 0x4, R2 ;  /* 0x0000000405027825 */ /* 0x008fca00078e0202 */
[----:B------:R-:W3:Y:S01]  /*09b0*/  LDG.E R10, desc[UR6][R2.64] ;  /* 0x00000006020a7981 */ /* 0x000ee2000c1e1900 */
[----:B------:R-:W-:Y:S01]  /*09c0*/  MOV R7, 0x400 ;  /* 0x0000040000077802 */ /* 0x000fe20000000f00 */
[----:B------:R-:W4:Y:S01]  /*09d0*/  S2R R4, SR_CgaCtaId ;  /* 0x0000000000047919 */ /* 0x000f220000008800 */
[----:B------:R-:W5:Y:S02]  /*09e0*/  S2R R0, SR_TID.Y ;  /* 0x0000000000007919 */ /* 0x000f640000002200 */
[----:B----4-:R-:W-:-:S05]  /*09f0*/  LEA R7, R4, R7, 0x18 ;  /* 0x0000000704077211 */ /* 0x010fca00078ec0ff */
[----:B-----5:R-:W-:-:S04]  /*0a00*/  IMAD R9, R0, 0x26, R7 ;  /* 0x0000002600097824 */ /* 0x020fc800078e0207 */
[----:B------:R-:W-:-:S06]  /*0a10*/  IMAD.IADD R6, R9, 0x1, R18 ;  /* 0x0000000109067824 */ /* 0x000fcc00078e0212 */
[----:B------:R-:W4:Y:S01]  /*0a20*/  LDS.U8 R6, [R6+0x75] ;  /* 0x0000750006067984 */ /* 0x000f220000000000 */
[----:B---3--:R-:W-:-:S13]  /*0a30*/  ISETP.NE.AND P0, PT, R10, RZ, PT ;  /* 0x000000ff0a00720c */ /* 0x008fda0003f05270 */
[----:B------:R-:W3:Y:S08]  /*0a40*/  @!P0 LDC R4, c[0x0][0x3b8] ;  /* 0x0000ee00ff048b82 */ /* 0x000ef00000000800 */
[----:B-12---:R-:W1:Y:S01]  /*0a50*/  @!P0 LDC.64 R14, c[0x0][0x380] ;  /* 0x0000e000ff0e8b82 */ /* 0x006e620000000a00 */
[----:B---3--:R-:W-:-:S05]  /*0a60*/  @!P0 IMAD R3, R12, R4, R13 ;  /* 0x000000040c038224 */ /* 0x008fca00078e020d */
[----:B-1----:R-:W-:-:S04]  /*0a70*/  @!P0 IADD3 R2, P1, PT, R3, R14, RZ ;  /* 0x0000000e03028210 */ /* 0x002fc80007f3e0ff */
[----:B------:R-:W-:-:S05]  /*0a80*/  @!P0 LEA.HI.X.SX32 R3, R3, R15, 0x1, P1 ;  /* 0x0000000f03038211 */ /* 0x000fca00008f0eff */
[----:B----4-:R1:W-:Y:S01]  /*0a90*/  @!P0 STG.E.U8 desc[UR6][R2.64], R6 ;  /* 0x0000000602008986 */ /* 0x0103e2000c101106 */
[----:B------:R-:W-:Y:S05]  /*0aa0*/  @!P0 EXIT ;  /* 0x000000000000894d */ /* 0x000fea0003800000 */
[----:B------:R-:W2:Y:S08]  /*0ab0*/  LDC.64 R14, c[0x0][0x398] ;  /* 0x0000e600ff0e7b82 */ /* 0x000eb00000000a00 */
[----:B-1----:R-:W1:Y:S01]  /*0ac0*/  LDC.64 R2, c[0x0][0x3a8] ;  /* 0x0000ea00ff027b82 */ /* 0x002e620000000a00 */
[----:B--2---:R-:W-:-:S07]  /*0ad0*/  IMAD.WIDE R14, R5, 0x4, R14 ;  /* 0x00000004050e7825 */ /* 0x004fce00078e020e */
[----:B------:R-:W2:Y:S01]  /*0ae0*/  LDC.64 R4, c[0x0][0x3a0] ;  /* 0x0000e800ff047b82 */ /* 0x000ea20000000a00 */
[----:B------:R-:W3:Y:S01]  /*0af0*/  LDG.E R8, desc[UR6][R14.64] ;  /* 0x000000060e087981 */ /* 0x000ee2000c1e1900 */
[----:B------:R-:W-:Y:S01]  /*0b00*/  IMAD R11, R10, 0xd, RZ ;  /* 0x0000000d0a0b7824 */ /* 0x000fe200078e02ff */
[----:B------:R-:W-:Y:S01]  /*0b10*/  BSSY.RECONVERGENT B0, `(.L_x_9) ;  /* 0x000001b000007945 */ /* 0x000fe20003800200 */
[----:B------:R-:W-:Y:S02]  /*0b20*/  VIADD R10, R18, 0x72 ;  /* 0x00000072120a7836 */ /* 0x000fe40000000000 */
[----:B-1----:R-:W-:-:S04]  /*0b30*/  IMAD.WIDE.U32 R2, R11, 0x4, R2 ;  /* 0x000000040b027825 */ /* 0x002fc800078e0002 */
[----:B--2---:R-:W-:Y:S01]  /*0b40*/  IMAD.WIDE.U32 R4, R11, 0x2, R4 ;  /* 0x000000020b047825 */ /* 0x004fe200078e0004 */
[----:B---3--:R-:W-:-:S13]  /*0b50*/  ISETP.NE.AND P0, PT, R8, 0x3, PT ;  /* 0x000000030800780c */ /* 0x008fda0003f05270 */
[----:B------:R-:W-:Y:S05]  /*0b60*/  @!P0 BRA `(.L_x_10) ;  /* 0x00000000003c8947 */ /* 0x000fea0003800000 */
[----:B------:R-:W1:Y:S01]  /*0b70*/  LDC R15, c[0x3][0x40] ;  /* 0x00c01000ff0f7b82 */ /* 0x000e620000000800 */
[----:B------:R-:W-:-:S13]  /*0b80*/  ISETP.NE.AND P1, PT, R8, 0x2, PT ;  /* 0x000000020800780c */ /* 0x000fda0003f25270 */
[----:B------:R-:W-:Y:S05]  /*0b90*/  @!P1 BRA `(.L_x_11) ;  /* 0x00000000001c9947 */ /* 0x000fea0003800000 */
[----:B------:R-:W0:Y:S01]  /*0ba0*/  LDC R11, c[0x3][0x70] ;  /* 0x00c01c00ff0b7b82 */ /* 0x000e220000000800 */
[----:B------:R-:W-:Y:S02]  /*0bb0*/  ISETP.NE.AND P1, PT, R8, 0x1, PT ;  /* 0x000000010800780c */ /* 0x000fe40003f25270 */
[----:B0-----:R-:W-:-:S11]  /*0bc0*/  MOV R17, R11 ;  /* 0x0000000b00117202 */ /* 0x001fd60000000f00 */
[----:B------:R-:W-:Y:S05]  /*0bd0*/  @P1 BRA `(.L_x_12) ;  /* 0x0000000000381947 */ /* 0x000fea0003800000 */
[----:B-1----:R-:W-:Y:S02]  /*0be0*/  IMAD.MOV.U32 R17, RZ, RZ, R15 ;  /* 0x000000ffff117224 */ /* 0x002fe400078e000f */
[----:B------:R-:W-:Y:S01]  /*0bf0*/  IMAD.MOV.U32 R15, RZ, RZ, R11 ;  /* 0x000000ffff0f7224 */ /* 0x000fe200078e000b */
[----:B------:R-:W-:Y:S06]  /*0c00*/  BRA `(.L_x_12) ;  /* 0x00000000002c7947 */ /* 0x000fec0003800000 */
.L_x_11:
[----:B------:R-:W2:Y:S01]  /*0c10*/  LDCU UR4, c[0x3][0x70] ;  /* 0x00c00e00ff0477ac */ /* 0x000ea20008000800 */
[----:B01----:R-:W-:Y:S01]  /*0c20*/  IMAD.MOV.U32 R17, RZ, RZ, R15 ;  /* 0x000000ffff117224 */ /* 0x003fe200078e000f */
[----:B--2---:R-:W-:-:S06]  /*0c30*/  UIADD3 UR4, UPT, UPT, -UR4, URZ, URZ ;  /* 0x000000ff04047290 */ /* 0x004fcc000fffe1ff */
[----:B------:R-:W-:Y:S01]  /*0c40*/  MOV R15, UR4 ;  /* 0x00000004000f7c02 */ /* 0x000fe20008000f00 */
[----:B------:R-:W-:Y:S06]  /*0c50*/  BRA `(.L_x_12) ;  /* 0x0000000000187947 */ /* 0x000fec0003800000 */
.L_x_10:
[----:B------:R-:W1:Y:S01]  /*0c60*/  LDCU UR5, c[0x3][0x70] ;  /* 0x00c00e00ff0577ac */ /* 0x000e620008000800 */
[----:B------:R-:W2:Y:S01]  /*0c70*/  LDCU UR4, c[0x3][0x40] ;  /* 0x00c00800ff0477ac */ /* 0x000ea20008000800 */
[----:B-1----:R-:W-:Y:S02]  /*0c80*/  UIADD3 UR5, UPT, UPT, -UR5, URZ, URZ ;  /* 0x000000ff05057290 */ /* 0x002fe4000fffe1ff */
[----:B--2---:R-:W-:-:S04]  /*0c90*/  UIADD3 UR4, UPT, UPT, -UR4, URZ, URZ ;  /* 0x000000ff04047290 */ /* 0x004fc8000fffe1ff */
[----:B0-----:R-:W-:Y:S02]  /*0ca0*/  IMAD.U32 R17, RZ, RZ, UR5 ;  /* 0x00000005ff117e24 */ /* 0x001fe4000f8e00ff */
[----:B------:R-:W-:-:S07]  /*0cb0*/  IMAD.U32 R15, RZ, RZ, UR4 ;  /* 0x00000004ff0f7e24 */ /* 0x000fce000f8e00ff */
.L_x_12:
[----:B------:R-:W-:Y:S05]  /*0cc0*/  BSYNC.RECONVERGENT B0 ;  /* 0x0000000000007941 */ /* 0x000fea0003800200 */
.L_x_9:
[----:B------:R-:W2:Y:S04]  /*0cd0*/  LDG.E R19, desc[UR6][R2.64] ;  /* 0x0000000602137981 */ /* 0x000ea8000c1e1900 */
[----:B------:R-:W3:Y:S01]  /*0ce0*/  LDG.E.S16 R11, desc[UR6][R4.64] ;  /* 0x00000006040b7981 */ /* 0x000ee2000c1e1700 */
[----:B-1----:R-:W-:Y:S01]  /*0cf0*/  IADD3 R16, PT, PT, R0, -R15, RZ ;  /* 0x8000000f00107210 */ /* 0x002fe20007ffe0ff */
[----:B------:R-:W-:Y:S01]  /*0d00*/  IMAD.IADD R14, R10, 0x1, R17 ;  /* 0x000000010a0e7824 */ /* 0x000fe200078e0211 */
[----:B------:R-:W-:Y:S01]  /*0d10*/  ISETP.NE.AND P1, PT, R8, 0x1, PT ;  /* 0x000000010800780c */ /* 0x000fe20003f25270 */
[----:B------:R-:W0:Y:S01]  /*0d20*/  LDCU UR8, c[0x3][0x44] ;  /* 0x00c00880ff0877ac */ /* 0x000e220008000800 */
[----:B------:R-:W-:Y:S01]  /*0d30*/  BSSY.RECONVERGENT B0, `(.L_x_13) ;  /* 0x0000025000007945 */ /* 0x000fe20003800200 */
[----:B------:R-:W-:-:S02]  /*0d40*/  IMAD R14, R15, 0x26, R14 ;  /* 0x000000260f0e7824 */ /* 0x000fc400078e020e */
[----:B------:R-:W-:Y:S02]  /*0d50*/  IMAD R16, R16, 0x26, R7 ;  /* 0x0000002610107824 */ /* 0x000fe400078e0207 */
[----:B------:R-:W-:-:S03]  /*0d60*/  IMAD.IADD R15, R9, 0x1, R14 ;  /* 0x00000001090f7824 */ /* 0x000fc600078e020e */
[----:B------:R-:W-:-:S03]  /*0d70*/  IADD3 R16, PT, PT, R16, R18, -R17 ;  /* 0x0000001210107210 */ /* 0x000fc60007ffe811 */
[----:B------:R-:W1:Y:S04]  /*0d80*/  LDS.U8 R15, [R15+0x3] ;  /* 0x000003000f0f7984 */ /* 0x000e680000000000 */
[----:B------:R-:W4:Y:S01]  /*0d90*/  LDS.U8 R17, [R16+0x75] ;  /* 0x0000750010117984 */ /* 0x000f220000000000 */
[--C-:B--2---:R-:W-:Y:S01]  /*0da0*/  IMAD.MOV R20, RZ, RZ, -R19.reuse ;  /* 0x000000ffff147224 */ /* 0x104fe200078e0a13 */
[-CC-:B-1----:R-:W-:Y:S02]  /*0db0*/  VIADDMNMX R14, R15, -R6.reuse, R19.reuse, PT ;  /* 0x800000060f0e7246 */ /* 0x182fe40003800113 */
[----:B----4-:R-:W-:Y:S02]  /*0dc0*/  VIADDMNMX R17, R17, -R6, R19, PT ;  /* 0x8000000611117246 */ /* 0x010fe40003800113 */
[----:B------:R-:W-:-:S02]  /*0dd0*/  VIMNMX R14, PT, PT, R14, R20, !PT ;  /* 0x000000140e0e7248 */ /* 0x000fc40007fe0100 */
[----:B------:R-:W-:-:S05]  /*0de0*/  VIMNMX R17, PT, PT, R17, R20, !PT ;  /* 0x0000001411117248 */ /* 0x000fca0007fe0100 */
[----:B------:R-:W-:-:S04]  /*0df0*/  IMAD.IADD R14, R14, 0x1, R17 ;  /* 0x000000010e0e7824 */ /* 0x000fc800078e0211 */
[----:B---3--:R-:W-:Y:S01]  /*0e00*/  IMAD R14, R11, R14, RZ ;  /* 0x0000000e0b0e7224 */ /* 0x008fe200078e02ff */
[----:B0-----:R-:W-:Y:S06]  /*0e10*/  @!P1 BRA `(.L_x_14) ;  /* 0x00000000004c9947 */ /* 0x001fec0003800000 */
[----:B------:R-:W-:-:S13]  /*0e20*/  ISETP.NE.AND P2, PT, R8, 0x2, PT ;  /* 0x000000020800780c */ /* 0x000fda0003f45270 */
[----:B------:R-:W-:Y:S05]  /*0e30*/  @!P2 BRA `(.L_x_15) ;  /* 0x000000000030a947 */ /* 0x000fea0003800000 */
[----:B------:R-:W0:Y:S01]  /*0e40*/  LDCU UR4, c[0x3][0x74] ;  /* 0x00c00e80ff0477ac */ /* 0x000e220008000800 */
[----:B------:R-:W-:Y:S02]  /*0e50*/  ISETP.NE.AND P2, PT, R8, 0x3, PT ;  /* 0x000000030800780c */ /* 0x000fe40003f45270 */
[----:B------:R-:W-:Y:S01]  /*0e60*/  MOV R15, UR8 ;  /* 0x00000008000f7c02 */ /* 0x000fe20008000f00 */
[----:B0-----:R-:W-:-:S10]  /*0e70*/  IMAD.U32 R17, RZ, RZ, UR4 ;  /* 0x00000004ff117e24 */ /* 0x001fd4000f8e00ff */
[----:B------:R-:W-:Y:S05]  /*0e80*/  @P2 BRA `(.L_x_16) ;  /* 0x00000000003c2947 */ /* 0x000fea0003800000 */
[----:B------:R-:W0:Y:S01]  /*0e90*/  LDCU UR4, c[0x3][0x74] ;  /* 0x00c00e80ff0477ac */ /* 0x000e220008000800 */
[----:B------:R-:W1:Y:S01]  /*0ea0*/  LDCU UR5, c[0x3][0x44] ;  /* 0x00c00880ff0577ac */ /* 0x000e620008000800 */
[----:B0-----:R-:W-:Y:S02]  /*0eb0*/  UIADD3 UR4, UPT, UPT, -UR4, URZ, URZ ;  /* 0x000000ff04047290 */ /* 0x001fe4000fffe1ff */
[----:B-1----:R-:W-:-:S04]  /*0ec0*/  UIADD3 UR5, UPT, UPT, -UR5, URZ, URZ ;  /* 0x000000ff05057290 */ /* 0x002fc8000fffe1ff */
[----:B------:R-:W-:Y:S02]  /*0ed0*/  IMAD.U32 R17, RZ, RZ, UR4 ;  /* 0x00000004ff117e24 */ /* 0x000fe4000f8e00ff */
[----:B------:R-:W-:Y:S01]  /*0ee0*/  IMAD.U32 R15, RZ, RZ, UR5 ;  /* 0x00000005ff0f7e24 */ /* 0x000fe2000f8e00ff */
[----:B------:R-:W-:Y:S06]  /*0ef0*/  BRA `(.L_x_16) ;  /* 0x0000000000207947 */ /* 0x000fec0003800000 */
.L_x_15:
[----:B------:R-:W0:Y:S01]  /*0f00*/  LDCU UR4, c[0x3][0x74] ;  /* 0x00c00e80ff0477ac */ /* 0x000e220008000800 */
[----:B------:R-:W-:Y:S01]  /*0f10*/  MOV R17, UR8 ;  /* 0x0000000800117c02 */ /* 0x000fe20008000f00 */
[----:B0-----:R-:W-:-:S06]  /*0f20*/  UIADD3 UR4, UPT, UPT, -UR4, URZ, URZ ;  /* 0x000000ff04047290 */ /* 0x001fcc000fffe1ff */
[----:B------:R-:W-:Y:S01]  /*0f30*/  IMAD.U32 R15, RZ, RZ, UR4 ;  /* 0x00000004ff0f7e24 */ /* 0x000fe2000f8e00ff */
[----:B------:R-:W-:Y:S06]  /*0f40*/  BRA `(.L_x_16) ;  /* 0x00000000000c7947 */ /* 0x000fec0003800000 */
.L_x_14:
[----:B------:R-:W0:Y:S01]  /*0f50*/  LDCU UR4, c[0x3][0x74] ;  /* 0x00c00e80ff0477ac */ /* 0x000e220008000800 */
[----:B------:R-:W-:Y:S02]  /*0f60*/  IMAD.U32 R17, RZ, RZ, UR8 ;  /* 0x00000008ff117e24 */ /* 0x000fe4000f8e00ff */
[----:B0-----:R-:W-:-:S07]  /*0f70*/  IMAD.U32 R15, RZ, RZ, UR4 ;  /* 0x00000004ff0f7e24 */ /* 0x001fce000f8e00ff */
.L_x_16:
[----:B------:R-:W-:Y:S05]  /*0f80*/  BSYNC.RECONVERGENT B0 ;  /* 0x0000000000007941 */ /* 0x000fea0003800200 */
.L_x_13:
[----:B------:R-:W2:Y:S04]  /*0f90*/  LDG.E R19, desc[UR6][R2.64+0x4] ;  /* 0x0000040602137981 */ /* 0x000ea8000c1e1900 */
[----:B------:R-:W3:Y:S01]  /*0fa0*/  LDG.E.S16 R11, desc[UR6][R4.64+0x2] ;  /* 0x00000206040b7981 */ /* 0x000ee2000c1e1700 */
[----:B------:R-:W-:Y:S01]  /*0fb0*/  IADD3 R16, PT, PT, R10, R17, RZ ;  /* 0x000000110a107210 */ /* 0x000fe20007ffe0ff */
[----:B------:R-:W-:Y:S01]  /*0fc0*/  IMAD.IADD R20, R0, 0x1, -R15 ;  /* 0x0000000100147824 */ /* 0x000fe200078e0a0f */
[----:B------:R-:W0:Y:S01]  /*0fd0*/  LDCU UR8, c[0x3][0x48] ;  /* 0x00c00900ff0877ac */ /* 0x000e220008000800 */
[----:B------:R-:W-:Y:S02]  /*0fe0*/  BSSY.RECONVERGENT B0, `(.L_x_17) ;  /* 0x0000025000007945 */ /* 0x000fe40003800200 */
[----:B------:R-:W-:-:S02]  /*0ff0*/  IMAD R16, R15, 0x26, R16 ;  /* 0x000000260f107824 */ /* 0x000fc400078e0210 */
[----:B------:R-:W-:Y:S02]  /*1000*/  IMAD R20, R20, 0x26, R7 ;  /* 0x0000002614147824 */ /* 0x000fe400078e0207 */
[----:B------:R-:W-:-:S03]  /*1010*/  IMAD.IADD R16, R9, 0x1, R16 ;  /* 0x0000000109107824 */ /* 0x000fc600078e0210 */
[----:B------:R-:W-:Y:S02]  /*1020*/  IADD3 R20, PT, PT, R20, R18, -R17 ;  /* 0x0000001214147210 */ /* 0x000fe40007ffe811 */
[----:B------:R-:W1:Y:S04]  /*1030*/  LDS.U8 R15, [R16+0x3] ;  /* 0x00000300100f7984 */ /* 0x000e680000000000 */
[----:B------:R-:W4:Y:S01]  /*1040*/  LDS.U8 R17, [R20+0x75] ;  /* 0x0000750014117984 */ /* 0x000f220000000000 */
[----:B--2---:R-:W-:Y:S02]  /*1050*/  IADD3 R22, PT, PT, -R19, RZ, RZ ;  /* 0x000000ff13167210 */ /* 0x004fe40007ffe1ff */
[-CC-:B-1----:R-:W-:Y:S02]  /*1060*/  VIADDMNMX R15, R15, -R6.reuse, R19.reuse, PT ;  /* 0x800000060f0f7246 */ /* 0x182fe40003800113 */
[----:B----4-:R-:W-:-:S02]  /*1070*/  VIADDMNMX R17, R17, -R6, R19, PT ;  /* 0x8000000611117246 */ /* 0x010fc40003800113 */
[-C--:B------:R-:W-:Y:S02]  /*1080*/  VIMNMX R15, PT, PT, R15, R22.reuse, !PT ;  /* 0x000000160f0f7248 */ /* 0x080fe40007fe0100 */
[----:B------:R-:W-:-:S05]  /*1090*/  VIMNMX R22, PT, PT, R17, R22, !PT ;  /* 0x0000001611167248 */ /* 0x000fca0007fe0100 */
[----:B------:R-:W-:-:S04]  /*10a0*/  IMAD.IADD R15, R15, 0x1, R22 ;  /* 0x000000010f0f7824 */ /* 0x000fc800078e0216 */
[----:B---3--:R-:W-:Y:S01]  /*10b0*/  IMAD R14, R11, R15, R14 ;  /* 0x0000000f0b0e7224 */ /* 0x008fe200078e020e */
[----:B0-----:R-:W-:Y:S06]  /*10c0*/  @!P1 BRA `(.L_x_18) ;  /* 0x00000000004c9947 */ /* 0x001fec0003800000 */
[----:B------:R-:W-:-:S13]  /*10d0*/  ISETP.NE.AND P2, PT, R8, 0x2, PT ;  /* 0x000000020800780c */ /* 0x000fda0003f45270 */
[----:B------:R-:W-:Y:S05]  /*10e0*/  @!P2 BRA `(.L_x_19) ;  /* 0x000000000030a947 */ /* 0x000fea0003800000 */
[----:B------:R-:W0:Y:S01]  /*10f0*/  LDCU UR4, c[0x3][0x78] ;  /* 0x00c00f00ff0477ac */ /* 0x000e220008000800 */
[----:B------:R-:W-:Y:S01]  /*1100*/  ISETP.NE.AND P2, PT, R8, 0x3, PT ;  /* 0x000000030800780c */ /* 0x000fe20003f45270 */
[----:B------:R-:W-:Y:S01]  /*1110*/  IMAD.U32 R15, RZ, RZ, UR8 ;  /* 0x00000008ff0f7e24 */ /* 0x000fe2000f8e00ff */
[----:B0-----:R-:W-:-:S11]  /*1120*/  MOV R17, UR4 ;  /* 0x0000000400117c02 */ /* 0x001fd60008000f00 */
        /* <DEDUP_REMOVED lines=8> */
.L_x_19:
[----:B------:R-:W0:Y:S01]  /*11b0*/  LDCU UR4, c[0x3][0x78] ;  /* 0x00c00f00ff0477ac */ /* 0x000e220008000800 */
[----:B------:R-:W-:Y:S01]  /*11c0*/  MOV R17, UR8 ;  /* 0x0000000800117c02 */ /* 0x000fe20008000f00 */
[----:B0-----:R-:W-:-:S06]  /*11d0*/  UIADD3 UR4, UPT, UPT, -UR4, URZ, URZ ;  /* 0x000000ff04047290 */ /* 0x001fcc000fffe1ff */
[----:B------:R-:W-:Y:S01]  /*11e0*/  IMAD.U32 R15, RZ, RZ, UR4 ;  /* 0x00000004ff0f7e24 */ /* 0x000fe2000f8e00ff */
[----:B------:R-:W-:Y:S06]  /*11f0*/  BRA `(.L_x_20) ;  /* 0x00000000000c7947 */ /* 0x000fec0003800000 */
.L_x_18:
[----:B------:R-:W0:Y:S01]  /*1200*/  LDCU UR4, c[0x3][0x78] ;  /* 0x00c00f00ff0477ac */ /* 0x000e220008000800 */
[----:B------:R-:W-:Y:S01]  /*1210*/  IMAD.U32 R17, RZ, RZ, UR8 ;  /* 0x00000008ff117e24 */ /* 0x000fe2000f8e00ff */
[----:B0-----:R-:W-:-:S07]  /*1220*/  MOV R15, UR4 ;  /* 0x00000004000f7c02 */ /* 0x001fce0008000f00 */
.L_x_20:
[----:B------:R-:W-:Y:S05]  /*1230*/  BSYNC.RECONVERGENT B0 ;  /* 0x0000000000007941 */ /* 0x000fea0003800200 */
.L_x_17:
[----:B------:R-:W2:Y:S04]  /*1240*/  LDG.E R19, desc[UR6][R2.64+0x8] ;  /* 0x0000080602137981 */ /* 0x000ea8000c1e1900 */
[----:B------:R-:W3:Y:S01]  /*1250*/  LDG.E.S16 R11, desc[UR6][R4.64+0x4] ;  /* 0x00000406040b7981 */ /* 0x000ee2000c1e1700 */
[----:B------:R-:W-:Y:S01]  /*1260*/  IMAD.IADD R16, R10, 0x1, R17 ;  /* 0x000000010a107824 */ /* 0x000fe200078e0211 */
[----:B------:R-:W0:Y:S01]  /*1270*/  LDCU UR8, c[0x3][0x4c] ;  /* 0x00c00980ff0877ac */ /* 0x000e220008000800 */
[----:B------:R-:W-:Y:S01]  /*1280*/  IMAD.IADD R20, R0, 0x1, -R15 ;  /* 0x0000000100147824 */ /* 0x000fe200078e0a0f */
[----:B------:R-:W-:Y:S01]  /*1290*/  BSSY.RECONVERGENT B0, `(.L_x_21) ;  /* 0x0000025000007945 */ /* 0x000fe20003800200 */
[----:B------:R-:W-:Y:S02]  /*12a0*/  IMAD R16, R15, 0x26, R16 ;  /* 0x000000260f107824 */ /* 0x000fe400078e0210 */
[----:B------:R-:W-:-:S03]  /*12b0*/  IMAD R20, R20, 0x26, R7 ;  /* 0x0000002614147824 */ /* 0x000fc600078e0207 */
[----:B------:R-:W-:Y:S02]  /*12c0*/  IADD3 R16, PT, PT, R9, R16, RZ ;  /* 0x0000001009107210 */ /* 0x000fe40007ffe0ff */
        /* <DEDUP_REMOVED lines=9> */
[----:B---3--:R-:W-:Y:S01]  /*1360*/  IMAD R14, R11, R15, R14 ;  /* 0x0000000f0b0e7224 */ /* 0x008fe200078e020e */
        /* <DEDUP_REMOVED lines=13> */
[----:B------:R-:W-:Y:S01]  /*1440*/  MOV R15, UR5 ;  /* 0x00000005000f7c02 */ /* 0x000fe20008000f00 */
[----:B------:R-:W-:Y:S06]  /*1450*/  BRA `(.L_x_24) ;  /* 0x0000000000207947 */ /* 0x000fec0003800000 */
.L_x_23:
[----:B------:R-:W0:Y:S01]  /*1460*/  LDCU UR4, c[0x3][0x7c] ;  /* 0x00c00f80ff0477ac */ /* 0x000e220008000800 */
[----:B------:R-:W-:Y:S01]  /*1470*/  IMAD.U32 R17, RZ, RZ, UR8 ;  /* 0x00000008ff117e24 */ /* 0x000fe2000f8e00ff */
[----:B0-----:R-:W-:-:S06]  /*1480*/  UIADD3 UR4, UPT, UPT, -UR4, URZ, URZ ;  /* 0x000000ff04047290 */ /* 0x001fcc000fffe1ff */
[----:B------:R-:W-:Y:S01]  /*1490*/  IMAD.U32 R15, RZ, RZ, UR4 ;  /* 0x00000004ff0f7e24 */ /* 0x000fe2000f8e00ff */
[----:B------:R-:W-:Y:S06]  /*14a0*/  BRA `(.L_x_24) ;  /* 0x00000000000c7947 */ /* 0x000fec0003800000 */
.L_x_22:
[----:B------:R-:W0:Y:S01]  /*14b0*/  LDCU UR4, c[0x3][0x7c] ;  /* 0x00c00f80ff0477ac */ /* 0x000e220008000800 */
[----:B------:R-:W-:Y:S01]  /*14c0*/  MOV R17, UR8 ;  /* 0x0000000800117c02 */ /* 0x000fe20008000f00 */
[----:B0-----:R-:W-:-:S07]  /*14d0*/  IMAD.U32 R15, RZ, RZ, UR4 ;  /* 0x00000004ff0f7e24 */ /* 0x001fce000f8e00ff */
.L_x_24:
[----:B------:R-:W-:Y:S05]  /*14e0*/  BSYNC.RECONVERGENT B0 ;  /* 0x0000000000007941 */ /* 0x000fea0003800200 */
.L_x_21:
[----:B------:R-:W2:Y:S04]  /*14f0*/  LDG.E R19, desc[UR6][R2.64+0xc] ;  /* 0x00000c0602137981 */ /* 0x000ea8000c1e1900 */
[----:B------:R-:W3:Y:S01]  /*1500*/  LDG.E.S16 R11, desc[UR6][R4.64+0x6] ;  /* 0x00000606040b7981 */ /* 0x000ee2000c1e1700 */
[----:B------:R-:W-:Y:S01]  /*1510*/  IADD3 R20, PT, PT, R0, -R15, RZ ;  /* 0x8000000f00147210 */ /* 0x000fe20007ffe0ff */
[----:B------:R-:W-:Y:S01]  /*1520*/  IMAD.IADD R16, R10, 0x1, R17 ;  /* 0x000000010a107824 */ /* 0x000fe200078e0211 */
[----:B------:R-:W-:Y:S03]  /*1530*/  BSSY.RECONVERGENT B0, `(.L_x_25) ;  /* 0x0000024000007945 */ /* 0x000fe60003800200 */
[----:B------:R-:W-:-:S02]  /*1540*/  IMAD R16, R15, 0x26, R16 ;  /* 0x000000260f107824 */ /* 0x000fc400078e0210 */
[----:B------:R-:W-:Y:S02]  /*1550*/  IMAD R20, R20, 0x26, R7 ;  /* 0x0000002614147824 */ /* 0x000fe400078e0207 */
[----:B------:R-:W-:-:S03]  /*1560*/  IMAD.IADD R16, R9, 0x1, R16 ;  /* 0x0000000109107824 */ /* 0x000fc600078e0210 */
[----:B------:R-:W-:Y:S02]  /*1570*/  IADD3 R20, PT, PT, R20, R18, -R17 ;  /* 0x0000001214147210 */ /* 0x000fe40007ffe811 */
[----:B------:R-:W0:Y:S04]  /*1580*/  LDS.U8 R15, [R16+0x3] ;  /* 0x00000300100f7984 */ /* 0x000e280000000000 */
[----:B------:R-:W1:Y:S01]  /*1590*/  LDS.U8 R17, [R20+0x75] ;  /* 0x0000750014117984 */ /* 0x000e620000000000 */
[--C-:B--2---:R-:W-:Y:S01]  /*15a0*/  IMAD.MOV R22, RZ, RZ, -R19.reuse ;  /* 0x000000ffff167224 */ /* 0x104fe200078e0a13 */
[-CC-:B0-----:R-:W-:Y:S02]  /*15b0*/  VIADDMNMX R15, R15, -R6.reuse, R19.reuse, PT ;  /* 0x800000060f0f7246 */ /* 0x181fe40003800113 */
[----:B-1----:R-:W-:-:S02]  /*15c0*/  VIADDMNMX R17, R17, -R6, R19, PT ;  /* 0x8000000611117246 */ /* 0x002fc40003800113 */
[-C--:B------:R-:W-:Y:S02]  /*15d0*/  VIMNMX R15, PT, PT, R15, R22.reuse, !PT ;  /* 0x000000160f0f7248 */ /* 0x080fe40007fe0100 */
[----:B------:R-:W-:-:S04]  /*15e0*/  VIMNMX R22, PT, PT, R17, R22, !PT ;  /* 0x0000001611167248 */ /* 0x000fc80007fe0100 */
[----:B------:R-:W-:-:S05]  /*15f0*/  IADD3 R15, PT, PT, R15, R22, RZ ;  /* 0x000000160f0f7210 */ /* 0x000fca0007ffe0ff */
[----:B---3--:R-:W-:Y:S01]  /*1600*/  IMAD R11, R11, R15, R14 ;  /* 0x0000000f0b0b7224 */ /* 0x008fe200078e020e */
[----:B------:R-:W-:Y:S06]  /*1610*/  @!P0 BRA `(.L_x_26) ;  /* 0x00000000003c8947 */ /* 0x000fec0003800000 */
[----:B------:R-:W0:Y:S01]  /*1620*/  LDC R16, c[0x3][0x50] ;  /* 0x00c01400ff107b82 */ /* 0x000e220000000800 */
[----:B------:R-:W-:-:S13]  /*1630*/  ISETP.NE.AND P2, PT, R8, 0x2, PT ;  /* 0x000000020800780c */ /* 0x000fda0003f45270 */
[----:B------:R-:W-:Y:S05]  /*1640*/  @!P2 BRA `(.L_x_27) ;  /* 0x00000000001ca947 */ /* 0x000fea0003800000 */
[----:B------:R-:W1:Y:S01]  /*1650*/  LDC R14, c[0x3][0x80] ;  /* 0x00c02000ff0e7b82 */ /* 0x000e620000000800 */
[----:B------:R-:W-:Y:S01]  /*1660*/  ISETP.NE.AND P2, PT, R8, 0x1, PT ;  /* 0x000000010800780c */ /* 0x000fe20003f45270 */
[----:B-1----:R-:W-:-:S12]  /*1670*/  IMAD.MOV.U32 R17, RZ, RZ, R14 ;  /* 0x000000ffff117224 */ /* 0x002fd800078e000e */
[----:B------:R-:W-:Y:S05]  /*1680*/  @P2 BRA `(.L_x_28) ;  /* 0x0000000000382947 */ /* 0x000fea0003800000 */
[----:B0-----:R-:W-:Y:S01]  /*1690*/  IMAD.MOV.U32 R17, RZ, RZ, R16 ;  /* 0x000000ffff117224 */ /* 0x001fe200078e0010 */
[----:B------:R-:W-:Y:S01]  /*16a0*/  MOV R16, R14 ;  /* 0x0000000e00107202 */ /* 0x000fe20000000f00 */
[----:B------:R-:W-:Y:S06]  /*16b0*/  BRA `(.L_x_28) ;  /* 0x00000000002c7947 */ /* 0x000fec0003800000 */
.L_x_27:
[----:B------:R-:W1:Y:S01]  /*16c0*/  LDCU UR4, c[0x3][0x80] ;  /* 0x00c01000ff0477ac */ /* 0x000e620008000800 */
[----:B0-----:R-:W-:Y:S01]  /*16d0*/  IMAD.MOV.U32 R17, RZ, RZ, R16 ;  /* 0x000000ffff117224 */ /* 0x001fe200078e0010 */
[----:B-1----:R-:W-:-:S06]  /*16e0*/  UIADD3 UR4, UPT, UPT, -UR4, URZ, URZ ;  /* 0x000000ff04047290 */ /* 0x002fcc000fffe1ff */
[----:B------:R-:W-:Y:S01]  /*16f0*/  IMAD.U32 R16, RZ, RZ, UR4 ;  /* 0x00000004ff107e24 */ /* 0x000fe2000f8e00ff */
[----:B------:R-:W-:Y:S06]  /*1700*/  BRA `(.L_x_28) ;  /* 0x0000000000187947 */ /* 0x000fec0003800000 */
.L_x_26:
[----:B------:R-:W0:Y:S01]  /*1710*/  LDCU UR5, c[0x3][0x80] ;  /* 0x00c01000ff0577ac */ /* 0x000e220008000800 */
[----:B------:R-:W1:Y:S01]  /*1720*/  LDCU UR4, c[0x3][0x50] ;  /* 0x00c00a00ff0477ac */ /* 0x000e620008000800 */
[----:B0-----:R-:W-:Y:S02]  /*1730*/  UIADD3 UR5, UPT, UPT, -UR5, URZ, URZ ;  /* 0x000000ff05057290 */ /* 0x001fe4000fffe1ff */
[----:B-1----:R-:W-:-:S04]  /*1740*/  UIADD3 UR4, UPT, UPT, -UR4, URZ, URZ ;  /* 0x000000ff04047290 */ /* 0x002fc8000fffe1ff */
[----:B------:R-:W-:Y:S02]  /*1750*/  MOV R17, UR5 ;  /* 0x0000000500117c02 */ /* 0x000fe40008000f00 */
[----:B------:R-:W-:-:S07]  /*1760*/  IMAD.U32 R16, RZ, RZ, UR4 ;  /* 0x00000004ff107e24 */ /* 0x000fce000f8e00ff */
.L_x_28:
[----:B------:R-:W-:Y:S05]  /*1770*/  BSYNC.RECONVERGENT B0 ;  /* 0x0000000000007941 */ /* 0x000fea0003800200 */
.L_x_25:
[----:B------:R-:W2:Y:S04]  /*1780*/  LDG.E R19, desc[UR6][R2.64+0x10] ;  /* 0x0000100602137981 */ /* 0x000ea8000c1e1900 */
[----:B------:R-:W3:Y:S01]  /*1790*/  LDG.E.S16 R14, desc[UR6][R4.64+0x8] ;  /* 0x00000806040e7981 */ /* 0x000ee2000c1e1700 */
[----:B------:R-:W-:Y:S01]  /*17a0*/  IMAD.IADD R15, R10, 0x1, R17 ;  /* 0x000000010a0f7824 */ /* 0x000fe200078e0211 */
[----:B0-----:R-:W-:Y:S01]  /*17b0*/  IADD3 R20, PT, PT, R0, -R16, RZ ;  /* 0x8000001000147210 */ /* 0x001fe20007ffe0ff */
[----:B------:R-:W0:Y:S01]  /*17c0*/  LDCU UR8, c[0x3][0x54] ;  /* 0x00c00a80ff0877ac */ /* 0x000e220008000800 */
[----:B------:R-:W-:Y:S01]  /*17d0*/  BSSY.RECONVERGENT B0, `(.L_x_29) ;  /* 0x0000025000007945 */ /* 0x000fe20003800200 */
[----:B------:R-:W-:Y:S02]  /*17e0*/  IMAD R16, R16, 0x26, R15 ;  /* 0x0000002610107824 */ /* 0x000fe400078e020f */
[----:B------:R-:W-:-:S02]  /*17f0*/  IMAD R15, R20, 0x26, R7 ;  /* 0x00000026140f7824 */ /* 0x000fc400078e0207 */
[----:B------:R-:W-:-:S03]  /*1800*/  IMAD.IADD R16, R9, 0x1, R16 ;  /* 0x0000000109107824 */ /* 0x000fc600078e0210 */
[----:B------:R-:W-:Y:S02]  /*1810*/  IADD3 R17, PT, PT, R15, R18, -R17 ;  /* 0x000000120f117210 */ /* 0x000fe40007ffe811 */
[----:B------:R-:W1:Y:S04]  /*1820*/  LDS.U8 R15, [R16+0x3] ;  /* 0x00000300100f7984 */ /* 0x000e680000000000 */
[----:B------:R-:W4:Y:S01]  /*1830*/  LDS.U8 R17, [R17+0x75] ;  /* 0x0000750011117984 */ /* 0x000f220000000000 */
[--C-:B--2---:R-:W-:Y:S01]  /*1840*/  IMAD.MOV R20, RZ, RZ, -R19.reuse ;  /* 0x000000ffff147224 */ /* 0x104fe200078e0a13 */
[-CC-:B-1----:R-:W-:Y:S02]  /*1850*/  VIADDMNMX R15, R15, -R6.reuse, R19.reuse, PT ;  /* 0x800000060f0f7246 */ /* 0x182fe40003800113 */
[----:B----4-:R-:W-:-:S02]  /*1860*/  VIADDMNMX R19, R17, -R6, R19, PT ;  /* 0x8000000611137246 */ /* 0x010fc40003800113 */
[-C--:B------:R-:W-:Y:S02]  /*1870*/  VIMNMX R15, PT, PT, R15, R20.reuse, !PT ;  /* 0x000000140f0f7248 */ /* 0x080fe40007fe0100 */
[----:B------:R-:W-:-:S04]  /*1880*/  VIMNMX R20, PT, PT, R19, R20, !PT ;  /* 0x0000001413147248 */ /* 0x000fc80007fe0100 */
[----:B------:R-:W-:-:S05]  /*1890*/  IADD3 R15, PT, PT, R15, R20, RZ ;  /* 0x000000140f0f7210 */ /* 0x000fca0007ffe0ff */
[----:B---3--:R-:W-:Y:S01]  /*18a0*/  IMAD R11, R14, R15, R11 ;  /* 0x0000000f0e0b7224 */ /* 0x008fe200078e020b */
[----:B0-----:R-:W-:Y:S06]  /*18b0*/  @!P1 BRA `(.L_x_30) ;  /* 0x00000000004c9947 */ /* 0x001fec0003800000 */
[----:B------:R-:W-:-:S13]  /*18c0*/  ISETP.NE.AND P2, PT, R8, 0x2, PT ;  /* 0x000000020800780c */ /* 0x000fda0003f45270 */
[----:B------:R-:W-:Y:S05]  /*18d0*/  @!P2 BRA `(.L_x_31) ;  /* 0x000000000030a947 */ /* 0x000fea0003800000 */
[----:B------:R-:W0:Y:S01]  /*18e0*/  LDCU UR4, c[0x3][0x84] ;  /* 0x00c01080ff0477ac */ /* 0x000e220008000800 */
[----:B------:R-:W-:Y:S01]  /*18f0*/  ISETP.NE.AND P2, PT, R8, 0x3, PT ;  /* 0x000000030800780c */ /* 0x000fe20003f45270 */
[----:B------:R-:W-:Y:S02]  /*1900*/  IMAD.U32 R16, RZ, RZ, UR8 ;  /* 0x00000008ff107e24 */ /* 0x000fe4000f8e00ff */
[----:B0-----:R-:W-:-:S10]  /*1910*/  IMAD.U32 R17, RZ, RZ, UR4 ;  /* 0x00000004ff117e24 */ /* 0x001fd4000f8e00ff */
[----:B------:R-:W-:Y:S05]  /*1920*/  @P2 BRA `(.L_x_32) ;  /* 0x00000000003c2947 */ /* 0x000fea0003800000 */
[----:B------:R-:W0:Y:S01]  /*1930*/  LDCU UR4, c[0x3][0x84] ;  /* 0x00c01080ff0477ac */ /* 0x000e220008000800 */
[----:B------:R-:W1:Y:S01]  /*1940*/  LDCU UR5, c[0x3][0x54] ;  /* 0x00c00a80ff0577ac */ /* 0x000e620008000800 */
[----:B0-----:R-:W-:Y:S02]  /*1950*/  UIADD3 UR4, UPT, UPT, -UR4, URZ, URZ ;  /* 0x000000ff04047290 */ /* 0x001fe4000fffe1ff */
[----:B-1----:R-:W-:-:S04]  /*1960*/  UIADD3 UR5, UPT, UPT, -UR5, URZ, URZ ;  /* 0x000000ff05057290 */ /* 0x002fc8000fffe1ff */
[----:B------:R-:W-:Y:S02]  /*1970*/  MOV R17, UR4 ;  /* 0x0000000400117c02 */ /* 0x000fe40008000f00 */
[----:B------:R-:W-:Y:S01]  /*1980*/  IMAD.U32 R16, RZ, RZ, UR5 ;  /* 0x00000005ff107e24 */ /* 0x000fe2000f8e00ff */
[----:B------:R-:W-:Y:S06]  /*1990*/  BRA `(.L_x_32) ;  /* 0x0000000000207947 */ /* 0x000fec0003800000 */
.L_x_31:
[----:B------:R-:W0:Y:S01]  /*19a0*/  LDCU UR4, c[0x3][0x84] ;  /* 0x00c01080ff0477ac */ /* 0x000e220008000800 */
[----:B------:R-:W-:Y:S01]  /*19b0*/  IMAD.U32 R17, RZ, RZ, UR8 ;  /* 0x00000008ff117e24 */ /* 0x000fe2000f8e00ff */
[----:B0-----:R-:W-:-:S06]  /*19c0*/  UIADD3 UR4, UPT, UPT, -UR4, URZ, URZ ;  /* 0x000000ff04047290 */ /* 0x001fcc000fffe1ff */
[----:B------:R-:W-:Y:S01]  /*19d0*/  MOV R16, UR4 ;  /* 0x0000000400107c02 */ /* 0x000fe20008000f00 */
[----:B------:R-:W-:Y:S06]  /*19e0*/  BRA `(.L_x_32) ;  /* 0x00000000000c7947 */ /* 0x000fec0003800000 */
.L_x_30:
[----:B------:R-:W0:Y:S01]  /*19f0*/  LDCU UR4, c[0x3][0x84] ;  /* 0x00c01080ff0477ac */ /* 0x000e220008000800 */
[----:B------:R-:W-:Y:S02]  /*1a00*/  IMAD.U32 R17, RZ, RZ, UR8 ;  /* 0x00000008ff117e24 */ /* 0x000fe4000f8e00ff */
[----:B0-----:R-:W-:-:S07]  /*1a10*/  IMAD.U32 R16, RZ, RZ, UR4 ;  /* 0x00000004ff107e24 */ /* 0x001fce000f8e00ff */
.L_x_32:
[----:B------:R-:W-:Y:S05]  /*1a20*/  BSYNC.RECONVERGENT B0 ;  /* 0x0000000000007941 */ /* 0x000fea0003800200 */
.L_x_29:
        /* <DEDUP_REMOVED lines=34> */
.L_x_35:
[----:B------:R-:W0:Y:S01]  /*1c50*/  LDCU UR4, c[0x3][0x88] ;  /* 0x00c01100ff0477ac */ /* 0x000e220008000800 */
[----:B------:R-:W-:Y:S01]  /*1c60*/  MOV R17, UR8 ;  /* 0x0000000800117c02 */ /* 0x000fe20008000f00 */
[----:B0-----:R-:W-:-:S06]  /*1c70*/  UIADD3 UR4, UPT, UPT, -UR4, URZ, URZ ;  /* 0x000000ff04047290 */ /* 0x001fcc000fffe1ff */
[----:B------:R-:W-:Y:S01]  /*1c80*/  IMAD.U32 R16, RZ, RZ, UR4 ;  /* 0x00000004ff107e24 */ /* 0x000fe2000f8e00ff */
[----:B------:R-:W-:Y:S06]  /*1c90*/  BRA `(.L_x_36) ;  /* 0x00000000000c7947 */ /* 0x000fec0003800000 */
.L_x_34:
[----:B------:R-:W0:Y:S01]  /*1ca0*/  LDCU UR4, c[0x3][0x88] ;  /* 0x00c01100ff0477ac */ /* 0x000e220008000800 */
[----:B------:R-:W-:Y:S01]  /*1cb0*/  IMAD.U32 R17, RZ, RZ, UR8 ;  /* 0x00000008ff117e24 */ /* 0x000fe2000f8e00ff */
[----:B0-----:R-:W-:-:S07]  /*1cc0*/  MOV R16, UR4 ;  /* 0x0000000400107c02 */ /* 0x001fce0008000f00 */
.L_x_36:
[----:B------:R-:W-:Y:S05]  /*1cd0*/  BSYNC.RECONVERGENT B0 ;  /* 0x0000000000007941 */ /* 0x000fea0003800200 */
.L_x_33:
        /* <DEDUP_REMOVED lines=34> */
.L_x_39:
[----:B------:R-:W0:Y:S01]  /*1f00*/  LDCU UR4, c[0x3][0x8c] ;  /* 0x00c01180ff0477ac */ /* 0x000e220008000800 */
[----:B------:R-:W-:Y:S01]  /*1f10*/  IMAD.U32 R17, RZ, RZ, UR8 ;  /* 0x00000008ff117e24 */ /* 0x000fe2000f8e00ff */
[----:B0-----:R-:W-:-:S06]  /*1f20*/  UIADD3 UR4, UPT, UPT, -UR4, URZ, URZ ;  /* 0x000000ff04047290 */ /* 0x001fcc000fffe1ff */
[----:B------:R-:W-:Y:S01]  /*1f30*/  IMAD.U32 R16, RZ, RZ, UR4 ;  /* 0x00000004ff107e24 */ /* 0x000fe2000f8e00ff */
[----:B------:R-:W-:Y:S06]  /*1f40*/  BRA `(.L_x_40) ;  /* 0x00000000000c7947 */ /* 0x000fec0003800000 */
.L_x_38:
[----:B------:R-:W0:Y:S01]  /*1f50*/  LDCU UR4, c[0x3][0x8c] ;  /* 0x00c01180ff0477ac */ /* 0x000e220008000800 */
[----:B------:R-:W-:Y:S01]  /*1f60*/  MOV R17, UR8 ;  /* 0x0000000800117c02 */ /* 0x000fe20008000f00 */
[----:B0-----:R-:W-:-:S07]  /*1f70*/  IMAD.U32 R16, RZ, RZ, UR4 ;  /* 0x00000004ff107e24 */ /* 0x001fce000f8e00ff */
.L_x_40:
[----:B------:R-:W-:Y:S05]  /*1f80*/  BSYNC.RECONVERGENT B0 ;  /* 0x0000000000007941 */ /* 0x000fea0003800200 */
.L_x_37:
[----:B------:R-:W2:Y:S04]  /*1f90*/  LDG.E R19, desc[UR6][R2.64+0x1c] ;  /* 0x00001c0602137981 */ /* 0x000ea8000c1e1900 */
[----:B------:R-:W3:Y:S01]  /*1fa0*/  LDG.E.S16 R14, desc[UR6][R4.64+0xe] ;  /* 0x00000e06040e7981 */ /* 0x000ee2000c1e1700 */
[----:B------:R-:W-:Y:S01]  /*1fb0*/  IMAD.IADD R15, R10, 0x1, R17 ;  /* 0x000000010a0f7824 */ /* 0x000fe200078e0211 */
[----:B------:R-:W-:Y:S01]  /*1fc0*/  IADD3 R20, PT, PT, R0, -R16, RZ ;  /* 0x8000001000147210 */ /* 0x000fe20007ffe0ff */
[----:B------:R-:W-:Y:S02]  /*1fd0*/  BSSY.RECONVERGENT B0, `(.L_x_41) ;  /* 0x0000024000007945 */ /* 0x000fe40003800200 */
[----:B------:R-:W-:Y:S02]  /*1fe0*/  IMAD R16, R16, 0x26, R15 ;  /* 0x0000002610107824 */ /* 0x000fe400078e020f */
[----:B------:R-:W-:-:S02]  /*1ff0*/  IMAD R15, R20, 0x26, R7 ;  /* 0x00000026140f7824 */ /* 0x000fc400078e0207 */
        /* <DEDUP_REMOVED lines=22> */
.L_x_43:
[----:B------:R-:W1:Y:S01]  /*2160*/  LDCU UR4, c[0x3][0x90] ;  /* 0x00c01200ff0477ac */ /* 0x000e620008000800 */
[----:B0-----:R-:W-:Y:S01]  /*2170*/  IMAD.MOV.U32 R17, RZ, RZ, R16 ;  /* 0x000000ffff117224 */ /* 0x001fe200078e0010 */
[----:B-1----:R-:W-:-:S06]  /*2180*/  UIADD3 UR4, UPT, UPT, -UR4, URZ, URZ ;  /* 0x000000ff04047290 */ /* 0x002fcc000fffe1ff */
[----:B------:R-:W-:Y:S01]  /*2190*/  IMAD.U32 R16, RZ, RZ, UR4 ;  /* 0x00000004ff107e24 */ /* 0x000fe2000f8e00ff */
[----:B------:R-:W-:Y:S06]  /*21a0*/  BRA `(.L_x_44) ;  /* 0x0000000000187947 */ /* 0x000fec0003800000 */
.L_x_42:
[----:B------:R-:W0:Y:S01]  /*21b0*/  LDCU UR5, c[0x3][0x90] ;  /* 0x00c01200ff0577ac */ /* 0x000e220008000800 */
[----:B------:R-:W1:Y:S01]  /*21c0*/  LDCU UR4, c[0x3][0x60] ;  /* 0x00c00c00ff0477ac */ /* 0x000e620008000800 */
[----:B0-----:R-:W-:Y:S02]  /*21d0*/  UIADD3 UR5, UPT, UPT, -UR5, URZ, URZ ;  /* 0x000000ff05057290 */ /* 0x001fe4000fffe1ff */
[----:B-1----:R-:W-:-:S04]  /*21e0*/  UIADD3 UR4, UPT, UPT, -UR4, URZ, URZ ;  /* 0x000000ff04047290 */ /* 0x002fc8000fffe1ff */
[----:B------:R-:W-:Y:S02]  /*21f0*/  MOV R17, UR5 ;  /* 0x0000000500117c02 */ /* 0x000fe40008000f00 */
[----:B------:R-:W-:-:S07]  /*2200*/  IMAD.U32 R16, RZ, RZ, UR4 ;  /* 0x00000004ff107e24 */ /* 0x000fce000f8e00ff */
.L_x_44:
[----:B------:R-:W-:Y:S05]  /*2210*/  BSYNC.RECONVERGENT B0 ;  /* 0x0000000000007941 */ /* 0x000fea0003800200 */
.L_x_41:
        /* <DEDUP_REMOVED lines=34> */
.L_x_47:
[----:B------:R-:W0:Y:S01]  /*2440*/  LDCU UR4, c[0x3][0x94] ;  /* 0x00c01280ff0477ac */ /* 0x000e220008000800 */
[----:B------:R-:W-:Y:S01]  /*2450*/  IMAD.U32 R17, RZ, RZ, UR8 ;  /* 0x00000008ff117e24 */ /* 0x000fe2000f8e00ff */
[----:B0-----:R-:W-:-:S06]  /*2460*/  UIADD3 UR4, UPT, UPT, -UR4, URZ, URZ ;  /* 0x000000ff04047290 */ /* 0x001fcc000fffe1ff */
[----:B------:R-:W-:Y:S01]  /*2470*/  MOV R16, UR4 ;  /* 0x0000000400107c02 */ /* 0x000fe20008000f00 */
[----:B------:R-:W-:Y:S06]  /*2480*/  BRA `(.L_x_48) ;  /* 0x00000000000c7947 */ /* 0x000fec0003800000 */
.L_x_46:
[----:B------:R-:W0:Y:S01]  /*2490*/  LDCU UR4, c[0x3][0x94] ;  /* 0x00c01280ff0477ac */ /* 0x000e220008000800 */
[----:B------:R-:W-:Y:S02]  /*24a0*/  IMAD.U32 R17, RZ, RZ, UR8 ;  /* 0x00000008ff117e24 */ /* 0x000fe4000f8e00ff */
[----:B0-----:R-:W-:-:S07]  /*24b0*/  IMAD.U32 R16, RZ, RZ, UR4 ;  /* 0x00000004ff107e24 */ /* 0x001fce000f8e00ff */
.L_x_48:
[----:B------:R-:W-:Y:S05]  /*24c0*/  BSYNC.RECONVERGENT B0 ;  /* 0x0000000000007941 */ /* 0x000fea0003800200 */
.L_x_45:
        /* <DEDUP_REMOVED lines=34> */
.L_x_51:
[----:B------:R-:W0:Y:S01]  /*26f0*/  LDCU UR4, c[0x3][0x98] ;  /* 0x00c01300ff0477ac */ /* 0x000e220008000800 */
[----:B------:R-:W-:Y:S01]  /*2700*/  MOV R17, UR8 ;  /* 0x0000000800117c02 */ /* 0x000fe20008000f00 */
[----:B0-----:R-:W-:-:S06]  /*2710*/  UIADD3 UR4, UPT, UPT, -UR4, URZ, URZ ;  /* 0x000000ff04047290 */ /* 0x001fcc000fffe1ff */
[----:B------:R-:W-:Y:S01]  /*2720*/  IMAD.U32 R16, RZ, RZ, UR4 ;  /* 0x00000004ff107e24 */ /* 0x000fe2000f8e00ff */
[----:B------:R-:W-:Y:S06]  /*2730*/  BRA `(.L_x_52) ;  /* 0x00000000000c7947 */ /* 0x000fec0003800000 */
.L_x_50:
[----:B------:R-:W0:Y:S01]  /*2740*/  LDCU UR4, c[0x3][0x98] ;  /* 0x00c01300ff0477ac */ /* 0x000e220008000800 */
[----:B------:R-:W-:Y:S01]  /*2750*/  IMAD.U32 R17, RZ, RZ, UR8 ;  /* 0x00000008ff117e24 */ /* 0x000fe2000f8e00ff */
[----:B0-----:R-:W-:-:S07]  /*2760*/  MOV R16, UR4 ;  /* 0x0000000400107c02 */ /* 0x001fce0008000f00 */
.L_x_52:
[----:B------:R-:W-:Y:S05]  /*2770*/  BSYNC.RECONVERGENT B0 ;  /* 0x0000000000007941 */ /* 0x000fea0003800200 */
.L_x_49:
        /* <DEDUP_REMOVED lines=34> */
.L_x_55:
[----:B------:R-:W0:Y:S01]  /*29a0*/  LDCU UR4, c[0x3][0x9c] ;  /* 0x00c01380ff0477ac */ /* 0x000e220008000800 */
[----:B------:R-:W-:Y:S01]  /*29b0*/  IMAD.U32 R17, RZ, RZ, UR8 ;  /* 0x00000008ff117e24 */ /* 0x000fe2000f8e00ff */
[----:B0-----:R-:W-:-:S06]  /*29c0*/  UIADD3 UR4, UPT, UPT, -UR4, URZ, URZ ;  /* 0x000000ff04047290 */ /* 0x001fcc000fffe1ff */
[----:B------:R-:W-:Y:S01]  /*29d0*/  IMAD.U32 R15, RZ, RZ, UR4 ;  /* 0x00000004ff0f7e24 */ /* 0x000fe2000f8e00ff */
[----:B------:R-:W-:Y:S06]  /*29e0*/  BRA `(.L_x_56) ;  /* 0x00000000000c7947 */ /* 0x000fec0003800000 */
.L_x_54:
[----:B------:R-:W0:Y:S01]  /*29f0*/  LDCU UR4, c[0x3][0x9c] ;  /* 0x00c01380ff0477ac */ /* 0x000e220008000800 */
[----:B------:R-:W-:Y:S01]  /*2a00*/  MOV R17, UR8 ;  /* 0x0000000800117c02 */ /* 0x000fe20008000f00 */
[----:B0-----:R-:W-:-:S07]  /*2a10*/  IMAD.U32 R15, RZ, RZ, UR4 ;  /* 0x00000004ff0f7e24 */ /* 0x001fce000f8e00ff */
.L_x_56:
[----:B------:R-:W-:Y:S05]  /*2a20*/  BSYNC.RECONVERGENT B0 ;  /* 0x0000000000007941 */ /* 0x000fea0003800200 */
.L_x_53:
[----:B------:R-:W2:Y:S04]  /*2a30*/  LDG.E R2, desc[UR6][R2.64+0x2c] ;  /* 0x00002c0602027981 */ /* 0x000ea8000c1e1900 */
[----:B------:R-:W3:Y:S01]  /*2a40*/  LDG.E.S16 R4, desc[UR6][R4.64+0x16] ;  /* 0x0000160604047981 */ /* 0x000ee2000c1e1700 */
[----:B------:R-:W-:Y:S01]  /*2a50*/  IADD3 R0, PT, PT, R0, -R15, RZ ;  /* 0x8000000f00007210 */ /* 0x000fe20007ffe0ff */
[----:B------:R-:W-:Y:S01]  /*2a60*/  IMAD.IADD R10, R10, 0x1, R17 ;  /* 0x000000010a0a7824 */ /* 0x000fe200078e0211 */
[----:B------:R-:W0:Y:S03]  /*2a70*/  LDCU UR4, c[0x0][0x3b8] ;  /* 0x00007700ff0477ac */ /* 0x000e260008000800 */
[----:B------:R-:W-:Y:S01]  /*2a80*/  IMAD R10, R15, 0x26, R10 ;  /* 0x000000260f0a7824 */ /* 0x000fe200078e020a */
[----:B------:R-:W1:Y:S01]  /*2a90*/  LDCU.64 UR10, c[0x0][0x380] ;  /* 0x00007000ff0a77ac */ /* 0x000e620008000a00 */
[----:B------:R-:W-:-:S02]  /*2aa0*/  IMAD R7, R0, 0x26, R7 ;  /* 0x0000002600077824 */ /* 0x000fc400078e0207 */
[----:B------:R-:W-:-:S03]  /*2ab0*/  IMAD.IADD R10, R9, 0x1, R10 ;  /* 0x00000001090a7824 */ /* 0x000fc600078e020a */
[----:B------:R-:W-:Y:S02]  /*2ac0*/  IADD3 R18, PT, PT, R7, R18, -R17 ;  /* 0x0000001207127210 */ /* 0x000fe40007ffe811 */
[----:B------:R-:W4:Y:S04]  /*2ad0*/  LDS.U8 R7, [R10+0x3] ;  /* 0x000003000a077984 */ /* 0x000f280000000000 */
[----:B------:R-:W5:Y:S01]  /*2ae0*/  LDS.U8 R9, [R18+0x75] ;  /* 0x0000750012097984 */ /* 0x000f620000000000 */
[----:B0-----:R-:W-:Y:S02]  /*2af0*/  IMAD R12, R12, UR4, R13 ;  /* 0x000000040c0c7c24 */ /* 0x001fe4000f8e020d */
[--C-:B--2---:R-:W-:Y:S01]  /*2b00*/  IMAD.MOV R0, RZ, RZ, -R2.reuse ;  /* 0x000000ffff007224 */ /* 0x104fe200078e0a02 */
[----:B----4-:R-:W-:-:S02]  /*2b10*/  VIADDMNMX R7, R7, -R6, R2, PT ;  /* 0x8000000607077246 */ /* 0x010fc40003800102 */
[----:B-----5:R-:W-:Y:S02]  /*2b20*/  VIADDMNMX R9, R9, -R6, R2, PT ;  /* 0x8000000609097246 */ /* 0x020fe40003800102 */
[-C--:B------:R-:W-:Y:S02]  /*2b30*/  VIMNMX R7, PT, PT, R7, R0.reuse, !PT ;  /* 0x0000000007077248 */ /* 0x080fe40007fe0100 */
[----:B------:R-:W-:Y:S02]  /*2b40*/  VIMNMX R0, PT, PT, R9, R0, !PT ;  /* 0x0000000009007248 */ /* 0x000fe40007fe0100 */
[----:B-1----:R-:W-:Y:S02]  /*2b50*/  IADD3 R2, P0, PT, R12, UR10, RZ ;  /* 0x0000000a0c027c10 */ /* 0x002fe4000ff1e0ff */
[----:B------:R-:W-:-:S05]  /*2b60*/  IADD3 R0, PT, PT, R7, R0, RZ ;  /* 0x0000000007007210 */ /* 0x000fca0007ffe0ff */
[----:B---3--:R-:W-:-:S04]  /*2b70*/  IMAD R0, R4, R0, R11 ;  /* 0x0000000004007224 */ /* 0x008fc800078e020b */
[----:B------:R-:W-:-:S05]  /*2b80*/  VIADD R3, R0, 0x20 ;  /* 0x0000002000037836 */ /* 0x000fca0000000000 */
[----:B------:R-:W-:Y:S02]  /*2b90*/  LEA.HI.SX32 R6, R3, R6, 0x1a ;  /* 0x0000000603067211 */ /* 0x000fe400078fd2ff */
[----:B------:R-:W-:Y:S02]  /*2ba0*/  LEA.HI.X.SX32 R3, R12, UR11, 0x1, P0 ;  /* 0x0000000b0c037c11 */ /* 0x000fe400080f0eff */
[----:B------:R-:W-:-:S05]  /*2bb0*/  VIMNMX.RELU R5, PT, PT, R6, 0xff, PT ;  /* 0x000000ff06057848 */ /* 0x000fca0003fe1100 */
[----:B------:R-:W-:Y:S01]  /*2bc0*/  STG.E.U8 desc[UR6][R2.64], R5 ;  /* 0x0000000502007986 */ /* 0x000fe2000c101106 */
[----:B------:R-:W-:Y:S05]  /*2bd0*/  EXIT ;  /* 0x000000000000794d */ /* 0x000fea0003800000 */
.L_x_57:
        /* <DEDUP_REMOVED lines=10> */
.L_x_70:


//--------------------- .text._Z31gradientAndClassificationKernelPKjPjS1_jj --------------------------
	.section	.text._Z31gradientAndClassificationKernelPKjPjS1_jj,"ax",@progbits
	.align	128
        .global         _Z31gradientAndClassificationKernelPKjPjS1_jj
        .type           _Z31gradientAndClassificationKernelPKjPjS1_jj,@function
        .size           _Z31gradientAndClassificationKernelPKjPjS1_jj,(.L_x_71 - _Z31gradientAndClassificationKernelPKjPjS1_jj)
        .other          _Z31gradientAndClassificationKernelPKjPjS1_jj,@"STO_CUDA_ENTRY STV_DEFAULT"
_Z31gradientAndClassificationKernelPKjPjS1_jj:
.text._Z31gradientAndClassificationKernelPKjPjS1_jj:
[----:B------:R-:W-:Y:S01]  /*0000*/  LDC R1, c[0x0][0x37c] ;  /* 0x0000df00ff017b82 */ /* 0x000fe20000000800 */
[----:B------:R-:W0:Y:S01]  /*0010*/  S2R R0, SR_TID.X ;  /* 0x0000000000007919 */ /* 0x000e220000002100 */
[----:B------:R-:W-:Y:S01]  /*0020*/  BSSY.RECONVERGENT B0, `(.L_x_58) ;  /* 0x000001c000007945 */ /* 0x000fe20003800200 */
[----:B------:R-:W0:Y:S01]  /*0030*/  S2R R3, SR_TID.Y ;  /* 0x0000000000037919 */ /* 0x000e220000002200 */
[----:B------:R-:W1:Y:S01]  /*0040*/  S2R R13, SR_CTAID.X ;  /* 0x00000000000d7919 */ /* 0x000e620000002500 */
[----:B------:R-:W2:Y:S01]  /*0050*/  S2R R2, SR_CTAID.Y ;  /* 0x0000000000027919 */ /* 0x000ea20000002600 */
[----:B0-----:R-:W-:-:S13]  /*0060*/  LOP3.LUT P0, RZ, R0, 0x3f8, R3, 0xc8, !PT ;  /* 0x000003f800ff7812 */ /* 0x001fda000780c803 */
[----:B-12---:R-:W-:Y:S05]  /*0070*/  @P0 BRA `(.L_x_59) ;  /* 0x0000000000580947 */ /* 0x006fea0003800000 */
[----:B------:R-:W0:Y:S01]  /*0080*/  S2UR UR8, SR_CgaCtaId ;  /* 0x00000000000879c3 */ /* 0x000e220000008800 */
[----:B------:R-:W-:Y:S02]  /*0090*/  UMOV UR4, 0x400 ;  /* 0x0000040000047882 */ /* 0x000fe40000000000 */
[----:B------:R-:W-:Y:S02]  /*00a0*/  UIADD3 UR5, UPT, UPT, UR4, 0x1440, URZ ;  /* 0x0000144004057890 */ /* 0x000fe4000fffe0ff */
[----:B------:R-:W-:Y:S02]  /*00b0*/  UIADD3 UR6, UPT, UPT, UR4, 0x1540, URZ ;  /* 0x0000154004067890 */ /* 0x000fe4000fffe0ff */
[----:B------:R-:W-:Y:S02]  /*00c0*/  UIADD3 UR7, UPT, UPT, UR4, 0x1640, URZ ;  /* 0x0000164004077890 */ /* 0x000fe4000fffe0ff */
[----:B------:R-:W-:Y:S02]  /*00d0*/  UIADD3 UR4, UPT, UPT, UR4, 0x1740, URZ ;  /* 0x0000174004047890 */ /* 0x000fe4000fffe0ff */
[----:B0-----:R-:W-:-:S02]  /*00e0*/  ULEA UR5, UR8, UR5, 0x18 ;  /* 0x0000000508057291 */ /* 0x001fc4000f8ec0ff */
[----:B------:R-:W-:Y:S02]  /*00f0*/  ULEA UR6, UR8, UR6, 0x18 ;  /* 0x0000000608067291 */ /* 0x000fe4000f8ec0ff */
[----:B------:R-:W-:Y:S02]  /*0100*/  ULEA UR7, UR8, UR7, 0x18 ;  /* 0x0000000708077291 */ /* 0x000fe4000f8ec0ff */
[----:B------:R-:W-:Y:S01]  /*0110*/  ULEA UR4, UR8, UR4, 0x18 ;  /* 0x0000000408047291 */ /* 0x000fe2000f8ec0ff */
[C---:B------:R-:W-:Y:S02]  /*0120*/  LEA R5, R3.reuse, UR5, 0x5 ;  /* 0x0000000503057c11 */ /* 0x040fe4000f8e28ff */
[C---:B------:R-:W-:Y:S02]  /*0130*/  LEA R7, R3.reuse, UR6, 0x5 ;  /* 0x0000000603077c11 */ /* 0x040fe4000f8e28ff */
[C---:B------:R-:W-:Y:S01]  /*0140*/  LEA R9, R3.reuse, UR7, 0x5 ;  /* 0x0000000703097c11 */ /* 0x040fe2000f8e28ff */
[C---:B------:R-:W-:Y:S01]  /*0150*/  IMAD R5, R0.reuse, 0x4, R5 ;  /* 0x0000000400057824 */ /* 0x040fe200078e0205 */
[----:B------:R-:W-:Y:S01]  /*0160*/  LEA R11, R3, UR4, 0x5 ;  /* 0x00000004030b7c11 */ /* 0x000fe2000f8e28ff */
[----:B------:R-:W-:-:S02]  /*0170*/  IMAD R7, R0, 0x4, R7 ;  /* 0x0000000400077824 */ /* 0x000fc400078e0207 */
[C---:B------:R-:W-:Y:S01]  /*0180*/  IMAD R9, R0.reuse, 0x4, R9 ;  /* 0x0000000400097824 */ /* 0x040fe200078e0209 */
[----:B------:R0:W-:Y:S01]  /*0190*/  STS [R5], RZ ;  /* 0x000000ff05007388 */ /* 0x0001e20000000800 */
[----:B------:R-:W-:-:S03]  /*01a0*/  IMAD R11, R0, 0x4, R11 ;  /* 0x00000004000b7824 */ /* 0x000fc600078e020b */
[----:B------:R0:W-:Y:S04]  /*01b0*/  STS [R7], RZ ;  /* 0x000000ff07007388 */ /* 0x0001e80000000800 */
[----:B------:R0:W-:Y:S04]  /*01c0*/  STS [R9], RZ ;  /* 0x000000ff09007388 */ /* 0x0001e80000000800 */
[----:B------:R0:W-:Y:S02]  /*01d0*/  STS [R11], RZ ;  /* 0x000000ff0b007388 */ /* 0x0001e40000000800 */
.L_x_59:
[----:B------:R-:W-:Y:S05]  /*01e0*/  BSYNC.RECONVERGENT B0 ;  /* 0x0000000000007941 */ /* 0x000fea0003800200 */
.L_x_58:
[----:B------:R-:W-:Y:S01]  /*01f0*/  BAR.SYNC.DEFER_BLOCKING 0x0 ;  /* 0x0000000000007b1d */ /* 0x000fe20000010000 */
[----:B------:R-:W-:Y:S01]  /*0200*/  ISETP.GT.U32.AND P0, PT, R3, 0x23, PT ;  /* 0x000000230300780c */ /* 0x000fe20003f04070 */
[----:B------:R-:W-:Y:S01]  /*0210*/  IMAD R21, R2, 0x20, R3 ;  /* 0x0000002002157824 */ /* 0x000fe200078e0203 */
[----:B------:R-:W-:-:S03]  /*0220*/  LEA R16, R13, R0, 0x5 ;  /* 0x000000000d107211 */ /* 0x000fc600078e28ff */
[----:B------:R-:W1:Y:S01]  /*0230*/  LDCU.64 UR10, c[0x0][0x358] ;  /* 0x00006b00ff0a77ac */ /* 0x000e620008000a00 */
[----:B------:R-:W-:Y:S01]  /*0240*/  BSSY.RECONVERGENT B0, `(.L_x_60) ;  /* 0x0000025000007945 */ /* 0x000fe20003800200 */
[----:B------:R-:W2:Y:S06]  /*0250*/  LDCU UR6, c[0x0][0x39c] ;  /* 0x00007380ff0677ac */ /* 0x000eac0008000800 */
[----:B------:R-:W-:Y:S05]  /*0260*/  @P0 BRA `(.L_x_61) ;  /* 0x0000000000880947 */ /* 0x000fea0003800000 */
[----:B------:R-:W3:Y:S01]  /*0270*/  S2UR UR5, SR_CgaCtaId ;  /* 0x00000000000579c3 */ /* 0x000ee20000008800 */
[----:B------:R-:W-:Y:S01]  /*0280*/  UMOV UR4, 0x400 ;  /* 0x0000040000047882 */ /* 0x000fe20000000000 */
[----:B------:R-:W-:Y:S01]  /*0290*/  LEA R2, R2, 0xfffffffe, 0x5 ;  /* 0xfffffffe02027811 */ /* 0x000fe200078e28ff */
[----:B------:R-:W-:Y:S01]  /*02a0*/  VIADD R10, R0, 0xfffffffe ;  /* 0xfffffffe000a7836 */ /* 0x000fe20000000000 */
[----:B------:R-:W-:-:S04]  /*02b0*/  MOV R6, R3 ;  /* 0x0000000300067202 */ /* 0x000fc80000000f00 */
[----:B0-----:R-:W0:Y:S01]  /*02c0*/  LDC.64 R4, c[0x0][0x398] ;  /* 0x0000e600ff047b82 */ /* 0x001e220000000a00 */
[----:B---3--:R-:W-:-:S06]  /*02d0*/  ULEA UR4, UR5, UR4, 0x18 ;  /* 0x0000000405047291 */ /* 0x008fcc000f8ec0ff */
[----:B------:R-:W-:Y:S01]  /*02e0*/  LEA R11, R0, UR4, 0x2 ;  /* 0x00000004000b7c11 */ /* 0x000fe2000f8e10ff */
[----:B0-----:R-:W-:Y:S02]  /*02f0*/  VIADD R8, R5, 0xffffffff ;  /* 0xffffffff05087836 */ /* 0x001fe40000000000 */
[----:B------:R-:W-:-:S07]  /*0300*/  VIADD R9, R4, 0xffffffff ;  /* 0xffffffff04097836 */ /* 0x000fce0000000000 */
.L_x_65:
[----:B------:R-:W-:Y:S01]  /*0310*/  ISETP.GT.U32.AND P0, PT, R0, 0x23, PT ;  /* 0x000000230000780c */ /* 0x000fe20003f04070 */
[----:B------:R-:W-:Y:S01]  /*0320*/  BSSY.RECONVERGENT B1, `(.L_x_62) ;  /* 0x0000014000017945 */ /* 0x000fe20003800200 */
[C---:B------:R-:W-:Y:S01]  /*0330*/  ISETP.GE.U32.AND P1, PT, R6.reuse, 0x4, PT ;  /* 0x000000040600780c */ /* 0x040fe20003f26070 */
[----:B------:R-:W-:-:S10]  /*0340*/  VIADD R17, R6, 0x20 ;  /* 0x0000002006117836 */ /* 0x000fd40000000000 */
[----:B------:R-:W-:Y:S05]  /*0350*/  @P0 BRA `(.L_x_63) ;  /* 0x0000000000400947 */ /* 0x000fea0003800000 */
[----:B------:R-:W0:Y:S01]  /*0360*/  LDC.64 R4, c[0x0][0x380] ;  /* 0x0000e000ff047b82 */ /* 0x000e220000000a00 */
[----:B------:R-:W-:Y:S01]  /*0370*/  VIADDMNMX.RELU R19, R2, R6, R9, PT ;  /* 0x0000000602137246 */ /* 0x000fe20003801109 */
[----:B------:R-:W-:Y:S02]  /*0380*/  IMAD R12, R6, 0x90, R11 ;  /* 0x00000090060c7824 */ /* 0x000fe400078e020b */
[----:B------:R-:W-:Y:S02]  /*0390*/  IMAD.MOV.U32 R13, RZ, RZ, R16 ;  /* 0x000000ffff0d7224 */ /* 0x000fe400078e0010 */
[----:B------:R-:W-:-:S07]  /*03a0*/  IMAD.MOV.U32 R14, RZ, RZ, R10 ;  /* 0x000000ffff0e7224 */ /* 0x000fce00078e000a */
.L_x_64:
[----:B------:R-:W-:-:S05]  /*03b0*/  VIADDMNMX.RELU R6, R13, 0xfffffffe, R8, PT ;  /* 0xfffffffe0d067846 */ /* 0x000fca0003801108 */
[----:B--2---:R-:W-:-:S04]  /*03c0*/  IMAD R7, R19, UR6, R6 ;  /* 0x0000000613077c24 */ /* 0x004fc8000f8e0206 */
[----:B0-----:R-:W-:-:S06]  /*03d0*/  IMAD.WIDE.U32 R6, R7, 0x4, R4 ;  /* 0x0000000407067825 */ /* 0x001fcc00078e0004 */
[----:B-1----:R-:W2:Y:S01]  /*03e0*/  LDG.E R7, desc[UR10][R6.64] ;  /* 0x0000000a06077981 */ /* 0x002ea2000c1e1900 */
[C---:B------:R-:W-:Y:S01]  /*03f0*/  VIADD R15, R14.reuse, 0x2 ;  /* 0x000000020e0f7836 */ /* 0x040fe20000000000 */
[----:B------:R-:W-:Y:S01]  /*0400*/  IADD3 R14, PT, PT, R14, 0x20, RZ ;  /* 0x000000200e0e7810 */ /* 0x000fe20007ffe0ff */
[----:B------:R-:W-:-:S03]  /*0410*/  VIADD R13, R13, 0x20 ;  /* 0x000000200d0d7836 */ /* 0x000fc60000000000 */
[----:B------:R-:W-:Y:S01]  /*0420*/  ISETP.GE.U32.AND P0, PT, R15, 0x4, PT ;  /* 0x000000040f00780c */ /* 0x000fe20003f06070 */
[----:B--2---:R0:W-:Y:S02]  /*0430*/  STS [R12], R7 ;  /* 0x000000070c007388 */ /* 0x0041e40000000800 */
[----:B0-----:R-:W-:-:S10]  /*0440*/  VIADD R12, R12, 0x80 ;  /* 0x000000800c0c7836 */ /* 0x001fd40000000000 */
[----:B------:R-:W-:Y:S05]  /*0450*/  @!P0 BRA `(.L_x_64) ;  /* 0xfffffffc00d48947 */ /* 0x000fea000383ffff */
.L_x_63:
[----:B-12---:R-:W-:Y:S05]  /*0460*/  BSYNC.RECONVERGENT B1 ;  /* 0x0000000000017941 */ /* 0x006fea0003800200 */
.L_x_62:
[----:B------:R-:W-:Y:S01]  /*0470*/  IMAD.MOV.U32 R6, RZ, RZ, R17 ;  /* 0x000000ffff067224 */ /* 0x000fe200078e0011 */
[----:B------:R-:W-:Y:S06]  /*0480*/  @!P1 BRA `(.L_x_65) ;  /* 0xfffffffc00a09947 */ /* 0x000fec000383ffff */
.L_x_61:
[----:B-12---:R-:W-:Y:S05]  /*0490*/  BSYNC.RECONVERGENT B0 ;  /* 0x0000000000007941 */ /* 0x006fea0003800200 */
.L_x_60:
[----:B0-----:R-:W0:Y:S08]  /*04a0*/  LDC.64 R6, c[0x0][0x398] ;  /* 0x0000e600ff067b82 */ /* 0x001e300000000a00 */
[----:B------:R-:W-:Y:S01]  /*04b0*/  BAR.SYNC.DEFER_BLOCKING 0x0 ;  /* 0x0000000000007b1d */ /* 0x000fe20000010000 */
[----:B------:R-:W-:-:S05]  /*04c0*/  LOP3.LUT P1, RZ, R0, 0x3, R3, 0xc8, !PT ;  /* 0x0000000300ff7812 */ /* 0x000fca000782c803 */
[----:B------:R-:W-:Y:S01]  /*04d0*/  BSSY.RECONVERGENT B0, `(.L_x_66) ;  /* 0x0000034000007945 */ /* 0x000fe20003800200 */
[----:B0-----:R-:W-:-:S04]  /*04e0*/  ISETP.GE.U32.AND P0, PT, R21, R6, PT ;  /* 0x000000061500720c */ /* 0x001fc80003f06070 */
[----:B------:R-:W-:-:S04]  /*04f0*/  ISETP.GE.U32.OR P0, PT, R16, R7, P0 ;  /* 0x000000071000720c */ /* 0x000fc80000706470 */
[----:B------:R-:W-:-:S09]  /*0500*/  PLOP3.LUT P1, PT, P0, P1, PT, 0xf8, 0x8f ;  /* 0x00000000008f781c */ /* 0x000fd20000723f70 */
[----:B------:R-:W-:Y:S05]  /*0510*/  @P0 BRA `(.L_x_67) ;  /* 0x0000000000bc0947 */ /* 0x000fea0003800000 */
[----:B------:R-:W0:Y:S01]  /*0520*/  S2R R4, SR_CgaCtaId ;  /* 0x0000000000047919 */ /* 0x000e220000008800 */
[----:B------:R-:W-:Y:S02]  /*0530*/  MOV R19, 0x400 ;  /* 0x0000040000137802 */ /* 0x000fe40000000f00 */
[----:B------:R-:W-:Y:S02]  /*0540*/  SHF.L.U32 R20, R3, 0x3, RZ ;  /* 0x0000000303147819 */ /* 0x000fe400000006ff */
[----:B------:R-:W-:Y:S01]  /*0550*/  LOP3.LUT R9, R0, 0x3fc, RZ, 0xc0, !PT ;  /* 0x000003fc00097812 */ /* 0x000fe200078ec0ff */
[C---:B------:R-:W-:Y:S01]  /*0560*/  VIADD R23, R19.reuse, 0x1540 ;  /* 0x0000154013177836 */ /* 0x040fe20000000000 */
[----:B------:R-:W-:Y:S01]  /*0570*/  LOP3.LUT R20, R20, 0x1fe0, RZ, 0xc0, !PT ;  /* 0x00001fe014147812 */ /* 0x000fe200078ec0ff */
[C---:B------:R-:W-:Y:S02]  /*0580*/  VIADD R25, R19.reuse, 0x1440 ;  /* 0x0000144013197836 */ /* 0x040fe40000000000 */
[C---:B------:R-:W-:Y:S01]  /*0590*/  VIADD R27, R19.reuse, 0x1640 ;  /* 0x00001640131b7836 */ /* 0x040fe20000000000 */
[C---:B0-----:R-:W-:Y:S01]  /*05a0*/  LEA R2, R4.reuse, R19, 0x18 ;  /* 0x0000001304027211 */ /* 0x041fe200078ec0ff */
[----:B------:R-:W-:Y:S01]  /*05b0*/  VIADD R19, R19, 0x1740 ;  /* 0x0000174013137836 */ /* 0x000fe20000000000 */
[----:B------:R-:W-:-:S02]  /*05c0*/  LEA R23, R4, R23, 0x18 ;  /* 0x0000001704177211 */ /* 0x000fc400078ec0ff */
[C---:B------:R-:W-:Y:S01]  /*05d0*/  LEA R8, R4.reuse, R25, 0x18 ;  /* 0x0000001904087211 */ /* 0x040fe200078ec0ff */
[----:B------:R-:W-:Y:S01]  /*05e0*/  IMAD R5, R3, 0x90, R2 ;  /* 0x0000009003057824 */ /* 0x000fe200078e0202 */
[C---:B------:R-:W-:Y:S02]  /*05f0*/  LEA R27, R4.reuse, R27, 0x18 ;  /* 0x0000001b041b7211 */ /* 0x040fe400078ec0ff */
[----:B------:R-:W-:Y:S01]  /*0600*/  LEA R19, R4, R19, 0x18 ;  /* 0x0000001304137211 */ /* 0x000fe200078ec0ff */
[----:B------:R-:W-:Y:S01]  /*0610*/  IMAD R5, R0, 0x4, R5 ;  /* 0x0000000400057824 */ /* 0x000fe200078e0205 */
[C-C-:B------:R-:W-:Y:S02]  /*0620*/  IADD3 R4, PT, PT, R9.reuse, R23, R20.reuse ;  /* 0x0000001709047210 */ /* 0x140fe40007ffe014 */
[C-C-:B------:R-:W-:Y:S02]  /*0630*/  IADD3 R8, PT, PT, R9.reuse, R8, R20.reuse ;  /* 0x0000000809087210 */ /* 0x140fe40007ffe014 */
[----:B------:R-:W-:Y:S04]  /*0640*/  LDS R18, [R5+0x98] ;  /* 0x0000980005127984 */ /* 0x000fe80000000800 */
[----:B------:R-:W0:Y:S04]  /*0650*/  LDS R17, [R5+0x1b8] ;  /* 0x0001b80005117984 */ /* 0x000e280000000800 */
[----:B------:R-:W-:Y:S04]  /*0660*/  LDS R15, [R5+0x124] ;  /* 0x00012400050f7984 */ /* 0x000fe80000000800 */
[----:B------:R-:W1:Y:S04]  /*0670*/  LDS R14, [R5+0x12c] ;  /* 0x00012c00050e7984 */ /* 0x000e680000000800 */
[----:B------:R-:W-:Y:S04]  /*0680*/  LDS R11, [R5+0x9c] ;  /* 0x00009c00050b7984 */ /* 0x000fe80000000800 */
[----:B------:R-:W2:Y:S04]  /*0690*/  LDS R10, [R5+0x1b4] ;  /* 0x0001b400050a7984 */ /* 0x000ea80000000800 */
[----:B------:R-:W3:Y:S04]  /*06a0*/  LDS R2, [R5+0x128] ;  /* 0x0001280005027984 */ /* 0x000ee80000000800 */
[----:B------:R-:W-:Y:S04]  /*06b0*/  LDS R13, [R5+0x94] ;  /* 0x00009400050d7984 */ /* 0x000fe80000000800 */
[----:B------:R4:W5:Y:S02]  /*06c0*/  LDS R12, [R5+0x1bc] ;  /* 0x0001bc00050c7984 */ /* 0x0009640000000800 */
[----:B----4-:R-:W-:-:S02]  /*06d0*/  IADD3 R5, PT, PT, R9, R27, R20 ;  /* 0x0000001b09057210 */ /* 0x010fc40007ffe014 */
[----:B------:R-:W-:Y:S02]  /*06e0*/  IADD3 R9, PT, PT, R9, R19, R20 ;  /* 0x0000001309097210 */ /* 0x000fe40007ffe014 */
[----:B0-----:R-:W-:Y:S01]  /*06f0*/  IADD3 R17, PT, PT, R18, R17, RZ ;  /* 0x0000001112117210 */ /* 0x001fe20007ffe0ff */
[----:B-1----:R-:W-:Y:S02]  /*0700*/  IMAD.IADD R15, R15, 0x1, R14 ;  /* 0x000000010f0f7824 */ /* 0x002fe400078e020e */
[----:B--2---:R-:W-:Y:S02]  /*0710*/  IMAD.IADD R11, R11, 0x1, R10 ;  /* 0x000000010b0b7824 */ /* 0x004fe400078e020a */
[C---:B---3--:R-:W-:Y:S01]  /*0720*/  IMAD R17, R2.reuse, 0x2, -R17 ;  /* 0x0000000202117824 */ /* 0x048fe200078e0a11 */
[C---:B------:R-:W-:Y:S01]  /*0730*/  LEA R15, R2.reuse, -R15, 0x1 ;  /* 0x8000000f020f7211 */ /* 0x040fe200078e08ff */
[----:B------:R-:W-:-:S03]  /*0740*/  IMAD R11, R2, 0x2, -R11 ;  /* 0x00000002020b7824 */ /* 0x000fc600078e0a0b */
[----:B------:R-:W-:Y:S02]  /*0750*/  IABS R17, R17 ;  /* 0x0000001100117213 */ /* 0x000fe40000000000 */
[----:B------:R-:W-:Y:S01]  /*0760*/  IABS R15, R15 ;  /* 0x0000000f000f7213 */ /* 0x000fe20000000000 */
[----:B-----5:R-:W-:Y:S01]  /*0770*/  IMAD.IADD R13, R13, 0x1, R12 ;  /* 0x000000010d0d7824 */ /* 0x020fe200078e020c */
[----:B------:R-:W-:Y:S01]  /*0780*/  IABS R10, R11 ;  /* 0x0000000b000a7213 */ /* 0x000fe20000000000 */
[----:B------:R-:W-:Y:S02]  /*0790*/  IMAD.MOV.U32 R11, RZ, RZ, R17 ;  /* 0x000000ffff0b7224 */ /* 0x000fe400078e0011 */
[----:B------:R-:W-:-:S03]  /*07a0*/  IMAD R13, R2, 0x2, -R13 ;  /* 0x00000002020d7824 */ /* 0x000fc600078e0a0d */
[----:B------:R0:W-:Y:S02]  /*07b0*/  ATOMS.ADD RZ, [R4], R11 ;  /* 0x0000000b04ff738c */ /* 0x0001e40000000000 */
[----:B------:R-:W-:Y:S01]  /*07c0*/  IABS R2, R13 ;  /* 0x0000000d00027213 */ /* 0x000fe20000000000 */
[----:B------:R-:W-:-:S05]  /*07d0*/  IMAD.MOV.U32 R13, RZ, RZ, R15 ;  /* 0x000000ffff0d7224 */ /* 0x000fca00078e000f */
[----:B------:R0:W-:Y:S04]  /*07e0*/  ATOMS.ADD RZ, [R8], R13 ;  /* 0x0000000d08ff738c */ /* 0x0001e80000000000 */
[----:B------:R0:W-:Y:S04]  /*07f0*/  ATOMS.ADD RZ, [R5], R2 ;  /* 0x0000000205ff738c */ /* 0x0001e80000000000 */
[----:B------:R0:W-:Y:S02]  /*0800*/  ATOMS.ADD RZ, [R9], R10 ;  /* 0x0000000a09ff738c */ /* 0x0001e40000000000 */
.L_x_67:
[----:B------:R-:W-:Y:S05]  /*0810*/  BSYNC.RECONVERGENT B0 ;  /* 0x0000000000007941 */ /* 0x000fea0003800200 */
.L_x_66:
[----:B------:R-:W-:Y:S06]  /*0820*/  BAR.SYNC.DEFER_BLOCKING 0x0 ;  /* 0x0000000000007b1d */ /* 0x000fec0000010000 */
[----:B------:R-:W-:Y:S05]  /*0830*/  @P1 EXIT ;  /* 0x000000000000194d */ /* 0x000fea0003800000 */
[----:B------:R-:W1:Y:S01]  /*0840*/  S2UR UR6, SR_CgaCtaId ;  /* 0x00000000000679c3 */ /* 0x000e620000008800 */
[----:B------:R-:W-:Y:S01]  /*0850*/  UMOV UR4, 0x400 ;  /* 0x0000040000047882 */ /* 0x000fe20000000000 */
[----:B------:R-:W-:Y:S01]  /*0860*/  SHF.L.U32 R3, R3, 0x3, RZ ;  /* 0x0000000303037819 */ /* 0x000fe200000006ff */
[----:B------:R-:W-:Y:S01]  /*0870*/  UIADD3 UR5, UPT, UPT, UR4, 0x1540, URZ ;  /* 0x0000154004057890 */ /* 0x000fe2000fffe0ff */
[----:B0-----:R-:W-:Y:S01]  /*0880*/  LOP3.LUT R2, R0, 0x3fc, RZ, 0xc0, !PT ;  /* 0x000003fc00027812 */ /* 0x001fe200078ec0ff */
[----:B------:R-:W-:Y:S01]  /*0890*/  UIADD3 UR7, UPT, UPT, UR4, 0x1440, URZ ;  /* 0x0000144004077890 */ /* 0x000fe2000fffe0ff */
[----:B------:R-:W-:Y:S01]  /*08a0*/  LOP3.LUT R3, R3, 0x1fe0, RZ, 0xc0, !PT ;  /* 0x00001fe003037812 */ /* 0x000fe200078ec0ff */
[----:B------:R-:W-:Y:S01]  /*08b0*/  UIADD3 UR8, UPT, UPT, UR4, 0x1640, URZ ;  /* 0x0000164004087890 */ /* 0x000fe2000fffe0ff */
[C---:B------:R-:W-:Y:S01]  /*08c0*/  VIADD R18, R16.reuse, 0x1 ;  /* 0x0000000110127836 */ /* 0x040fe20000000000 */
[----:B------:R-:W-:Y:S01]  /*08d0*/  UIADD3 UR4, UPT, UPT, UR4, 0x1740, URZ ;  /* 0x0000174004047890 */ /* 0x000fe2000fffe0ff */
[----:B------:R-:W-:Y:S01]  /*08e0*/  VIADD R20, R16, 0x2 ;  /* 0x0000000210147836 */ /* 0x000fe20000000000 */
[----:B-1----:R-:W-:-:S02]  /*08f0*/  ULEA UR5, UR6, UR5, 0x18 ;  /* 0x0000000506057291 */ /* 0x002fc4000f8ec0ff */
[----:B------:R-:W-:Y:S02]  /*0900*/  ULEA UR7, UR6, UR7, 0x18 ;  /* 0x0000000706077291 */ /* 0x000fe4000f8ec0ff */
[----:B------:R-:W-:Y:S02]  /*0910*/  ULEA UR8, UR6, UR8, 0x18 ;  /* 0x0000000806087291 */ /* 0x000fe4000f8ec0ff */
[C-C-:B------:R-:W-:Y:S01]  /*0920*/  IADD3 R0, PT, PT, R2.reuse, UR5, R3.reuse ;  /* 0x0000000502007c10 */ /* 0x140fe2000fffe003 */
[----:B------:R-:W-:Y:S01]  /*0930*/  ULEA UR4, UR6, UR4, 0x18 ;  /* 0x0000000406047291 */ /* 0x000fe2000f8ec0ff */
[C-C-:B------:R-:W-:Y:S02]  /*0940*/  IADD3 R9, PT, PT, R2.reuse, UR7, R3.reuse ;  /* 0x0000000702097c10 */ /* 0x140fe4000fffe003 */
[C-C-:B------:R-:W-:Y:S02]  /*0950*/  IADD3 R8, PT, PT, R2.reuse, UR8, R3.reuse ;  /* 0x0000000802087c10 */ /* 0x140fe4000fffe003 */
[----:B------:R-:W-:Y:S01]  /*0960*/  LDS R0, [R0] ;  /* 0x0000000000007984 */ /* 0x000fe20000000800 */
[----:B------:R-:W-:-:S03]  /*0970*/  IADD3 R11, PT, PT, R2, UR4, R3 ;  /* 0x00000004020b7c10 */ /* 0x000fc6000fffe003 */
[----:B------:R-:W0:Y:S04]  /*0980*/  LDS R9, [R9] ;  /* 0x0000000009097984 */ /* 0x000e280000000800 */
[----:B------:R-:W-:Y:S04]  /*0990*/  LDS R8, [R8] ;  /* 0x0000000008087984 */ /* 0x000fe80000000800 */
[----:B------:R-:W1:Y:S01]  /*09a0*/  LDS R11, [R11] ;  /* 0x000000000b0b7984 */ /* 0x000e620000000800 */
[C---:B0-----:R-:W-:Y:S01]  /*09b0*/  IMAD.IADD R2, R0.reuse, 0x1, R9 ;  /* 0x0000000100027824 */ /* 0x041fe200078e0209 */
[----:B------:R-:W-:-:S02]  /*09c0*/  VIMNMX.U32 R10, PT, PT, R0, R9, !PT ;  /* 0x00000009000a7248 */ /* 0x000fc40007fe0000 */
[CC--:B------:R-:W-:Y:S02]  /*09d0*/  VIMNMX.U32 R12, PT, PT, R0.reuse, R9.reuse, PT ;  /* 0x00000009000c7248 */ /* 0x0c0fe40003fe0000 */
[----:B------:R-:W-:Y:S02]  /*09e0*/  SHF.R.U32.HI R2, RZ, 0x6, R2 ;  /* 0x00000006ff027819 */ /* 0x000fe40000011602 */
[----:B------:R-:W-:Y:S01]  /*09f0*/  ISETP.GT.U32.AND P1, PT, R0, R9, PT ;  /* 0x000000090000720c */ /* 0x000fe20003f24070 */
[----:B------:R-:W-:Y:S01]  /*0a00*/  IMAD.MOV.U32 R0, RZ, RZ, 0x1 ;  /* 0x00000001ff007424 */ /* 0x000fe200078e00ff */
[----:B------:R-:W-:Y:S02]  /*0a10*/  LOP3.LUT R2, R2, 0xfffff, RZ, 0xc0, !PT ;  /* 0x000fffff02027812 */ /* 0x000fe400078ec0ff */
[----:B-1----:R-:W-:Y:S02]  /*0a20*/  VIMNMX.U32 R13, PT, PT, R8, R11, !PT ;  /* 0x0000000b080d7248 */ /* 0x002fe40007fe0000 */
[----:B------:R-:W-:-:S02]  /*0a30*/  VIMNMX.U32 R2, PT, PT, R2, 0xf, PT ;  /* 0x0000000f02027848 */ /* 0x000fc40003fe0000 */
[CC--:B------:R-:W-:Y:S02]  /*0a40*/  VIMNMX.U32 R15, PT, PT, R8.reuse, R11.reuse, PT ;  /* 0x0000000b080f7248 */ /* 0x0c0fe40003fe0000 */
[----:B------:R-:W-:Y:S01]  /*0a50*/  ISETP.GT.U32.AND P2, PT, R8, R11, PT ;  /* 0x0000000b0800720c */ /* 0x000fe20003f44070 */
[----:B------:R-:W-:Y:S01]  /*0a60*/  IMAD.SHL.U32 R17, R2, 0x4, RZ ;  /* 0x0000000402117824 */ /* 0x000fe200078e00ff */
[----:B------:R-:W-:Y:S01]  /*0a70*/  SEL R0, R0, 0x3, P1 ;  /* 0x0000000300007807 */ /* 0x000fe20000800000 */
[----:B------:R-:W-:-:S04]  /*0a80*/  IMAD.WIDE.U32 R2, R13, R12, RZ ;  /* 0x0000000c0d027225 */ /* 0x000fc800078e00ff */
[----:B------:R-:W-:Y:S01]  /*0a90*/  IMAD.WIDE.U32 R4, R15, R10, RZ ;  /* 0x0000000a0f047225 */ /* 0x000fe200078e00ff */
[----:B------:R-:W0:Y:S03]  /*0aa0*/  LDC R17, c[0x3][R17] ;  /* 0x00c0000011117b82 */ /* 0x000e260000000800 */
[----:B------:R-:W-:Y:S01]  /*0ab0*/  VIADD R11, R21, 0x3 ;  /* 0x00000003150b7836 */ /* 0x000fe20000000000 */
[----:B------:R-:W-:-:S04]  /*0ac0*/  ISETP.GT.U32.AND P0, PT, R2, R4, PT ;  /* 0x000000040200720c */ /* 0x000fc80003f04070 */
[----:B------:R-:W-:Y:S02]  /*0ad0*/  ISETP.GT.U32.AND.EX P0, PT, R3, R5, PT, P0 ;  /* 0x000000050300720c */ /* 0x000fe40003f04100 */
[----:B------:R-:W-:Y:S02]  /*0ae0*/  SEL R3, RZ, 0x2, P2 ;  /* 0x00000002ff037807 */ /* 0x000fe40001000000 */
[----:B------:R-:W-:Y:S02]  /*0af0*/  SEL R12, R15, R12, P0 ;  /* 0x0000000c0f0c7207 */ /* 0x000fe40000000000 */
[----:B------:R-:W-:Y:S02]  /*0b00*/  SEL R2, R3, R0, P0 ;  /* 0x0000000003027207 */ /* 0x000fe40000000000 */
[----:B------:R-:W-:Y:S01]  /*0b10*/  SEL R0, R0, R3, P0 ;  /* 0x0000000300007207 */ /* 0x000fe20000000000 */
[----:B------:R-:W-:Y:S01]  /*0b20*/  IMAD R5, R12, 0x9, RZ ;  /* 0x000000090c057824 */ /* 0x000fe200078e02ff */
[----:B------:R-:W-:Y:S01]  /*0b30*/  SEL R10, R13, R10, P0 ;  /* 0x0000000a0d0a7207 */ /* 0x000fe20000000000 */
[----:B------:R-:W-:Y:S01]  /*0b40*/  IMAD.SHL.U32 R9, R2, 0x2, RZ ;  /* 0x0000000202097824 */ /* 0x000fe200078e00ff */
[----:B------:R-:W-:Y:S01]  /*0b50*/  SHF.L.U32 R3, R12, 0x1, RZ ;  /* 0x000000010c037819 */ /* 0x000fe200000006ff */
[----:B------:R-:W-:-:S03]  /*0b60*/  IMAD R13, R21, R7, R16 ;  /* 0x00000007150d7224 */ /* 0x000fc600078e0210 */
[----:B------:R-:W-:Y:S01]  /*0b70*/  LEA.HI R2, R0, R9, RZ, 0x1f ;  /* 0x0000000900027211 */ /* 0x000fe200078ff8ff */
[C---:B------:R-:W-:Y:S01]  /*0b80*/  IMAD.SHL.U32 R0, R10.reuse, 0x2, RZ ;  /* 0x000000020a007824 */ /* 0x040fe200078e00ff */
[----:B------:R-:W-:Y:S01]  /*0b90*/  ISETP.GT.U32.AND P0, PT, R10, R3, PT ;  /* 0x000000030a00720c */ /* 0x000fe20003f04070 */
[----:B------:R-:W-:Y:S01]  /*0ba0*/  VIADD R3, R21, 0x1 ;  /* 0x0000000115037836 */ /* 0x000fe20000000000 */
[----:B------:R-:W-:Y:S01]  /*0bb0*/  LOP3.LUT R9, R9, 0x2, RZ, 0xc0, !PT ;  /* 0x0000000209097812 */ /* 0x000fe200078ec0ff */
[----:B------:R-:W-:Y:S01]  /*0bc0*/  IMAD.SHL.U32 R8, R2, 0x4, RZ ;  /* 0x0000000402087824 */ /* 0x000fe200078e00ff */
[----:B------:R-:W-:Y:S02]  /*0bd0*/  ISETP.GT.U32.AND P1, PT, R0, R5, PT ;  /* 0x000000050000720c */ /* 0x000fe40003f24070 */
[----:B------:R-:W-:Y:S01]  /*0be0*/  SEL R0, RZ, 0x1, !P0 ;  /* 0x00000001ff007807 */ /* 0x000fe20004000000 */
[----:B------:R-:W1:Y:S01]  /*0bf0*/  LDC.64 R4, c[0x0][0x390] ;  /* 0x0000e400ff047b82 */ /* 0x000e620000000a00 */
[----:B------:R-:W-:-:S02]  /*0c00*/  ISETP.EQ.AND P4, PT, R8, RZ, PT ;  /* 0x000000ff0800720c */ /* 0x000fc40003f82270 */
[----:B------:R-:W-:Y:S02]  /*0c10*/  ISETP.EQ.AND P5, PT, R8, 0x4, PT ;  /* 0x000000040800780c */ /* 0x000fe40003fa2270 */
[----:B------:R-:W-:Y:S02]  /*0c20*/  SEL R0, R0, 0x2, !P1 ;  /* 0x0000000200007807 */ /* 0x000fe40004800000 */
[----:B------:R-:W-:Y:S02]  /*0c30*/  ISETP.EQ.AND P1, PT, R8, 0x8, PT ;  /* 0x000000080800780c */ /* 0x000fe40003f22270 */
[----:B------:R-:W-:Y:S02]  /*0c40*/  ISETP.NE.AND P2, PT, R0, RZ, PT ;  /* 0x000000ff0000720c */ /* 0x000fe40003f45270 */
[----:B------:R-:W-:Y:S02]  /*0c50*/  ISETP.GE.U32.AND P0, PT, R3, R6, PT ;  /* 0x000000060300720c */ /* 0x000fe40003f06070 */
[C---:B------:R-:W-:Y:S01]  /*0c60*/  ISETP.EQ.AND P3, PT, R8.reuse, 0xc, PT ;  /* 0x0000000c0800780c */ /* 0x040fe20003f62270 */
[----:B------:R-:W-:Y:S01]  /*0c70*/  @P4 IMAD.MOV.U32 R19, RZ, RZ, RZ ;  /* 0x000000ffff134224 */ /* 0x000fe200078e00ff */
[----:B------:R-:W2:Y:S01]  /*0c80*/  LDC.64 R2, c[0x0][0x388] ;  /* 0x0000e200ff027b82 */ /* 0x000ea20000000a00 */
[C---:B------:R-:W-:Y:S01]  /*0c90*/  ISETP.EQ.AND P4, PT, R8.reuse, 0x10, PT ;  /* 0x000000100800780c */ /* 0x040fe20003f82270 */
[----:B------:R-:W-:Y:S01]  /*0ca0*/  @P5 IMAD.MOV.U32 R19, RZ, RZ, 0x1 ;  /* 0x00000001ff135424 */ /* 0x000fe200078e00ff */
[----:B------:R-:W-:-:S02]  /*0cb0*/  ISETP.EQ.AND P5, PT, R8, 0x14, PT ;  /* 0x000000140800780c */ /* 0x000fc40003fa2270 */
[----:B------:R-:W-:Y:S02]  /*0cc0*/  ISETP.EQ.AND P6, PT, R8, 0x18, PT ;  /* 0x000000180800780c */ /* 0x000fe40003fc2270 */
[----:B------:R-:W-:Y:S01]  /*0cd0*/  IADD3 R0, PT, PT, R0, R9, RZ ;  /* 0x0000000900007210 */ /* 0x000fe20007ffe0ff */
[C---:B------:R-:W-:Y:S01]  /*0ce0*/  VIADD R9, R21.reuse, 0x2 ;  /* 0x0000000215097836 */ /* 0x040fe20000000000 */
[----:B------:R-:W-:Y:S01]  /*0cf0*/  @P1 MOV R19, RZ ;  /* 0x000000ff00131202 */ /* 0x000fe20000000f00 */
[-C--:B------:R-:W-:Y:S01]  /*0d00*/  IMAD R21, R21, R7.reuse, R7 ;  /* 0x0000000715157224 */ /* 0x080fe200078e0207 */
[-C--:B------:R-:W-:Y:S01]  /*0d10*/  ISETP.GE.U32.AND P1, PT, R18, R7.reuse, PT ;  /* 0x000000071200720c */ /* 0x080fe20003f26070 */
[----:B0-----:R-:W-:Y:S01]  /*0d20*/  @P2 IMAD R17, R0, 0x5, R17 ;  /* 0x0000000500112824 */ /* 0x001fe200078e0211 */
[----:B------:R-:W-:Y:S01]  /*0d30*/  ISETP.EQ.AND P2, PT, R8, 0x1c, PT ;  /* 0x0000001c0800780c */ /* 0x000fe20003f42270 */
[----:B------:R-:W-:Y:S02]  /*0d40*/  VIADD R0, R16, 0x3 ;  /* 0x0000000310007836 */ /* 0x000fe40000000000 */
[----:B------:R-:W-:Y:S01]  /*0d50*/  @P3 IMAD.MOV.U32 R19, RZ, RZ, 0x2 ;  /* 0x00000002ff133424 */ /* 0x000fe200078e00ff */
[----:B------:R-:W-:Y:S01]  /*0d60*/  @P4 MOV R19, 0x2 ;  /* 0x0000000200134802 */ /* 0x000fe20000000f00 */
[----:B------:R-:W-:Y:S01]  /*0d70*/  @P5 IMAD.MOV.U32 R19, RZ, RZ, 0x3 ;  /* 0x00000003ff135424 */ /* 0x000fe200078e00ff */
[-C--:B------:R-:W-:Y:S01]  /*0d80*/  ISETP.GE.U32.AND P3, PT, R20, R7.reuse, PT ;  /* 0x000000071400720c */ /* 0x080fe20003f66070 */
[----:B------:R-:W-:Y:S01]  /*0d90*/  @P6 IMAD.MOV.U32 R19, RZ, RZ, 0x1 ;  /* 0x00000001ff136424 */ /* 0x000fe200078e00ff */
[----:B------:R-:W-:-:S02]  /*0da0*/  ISETP.GE.U32.AND P6, PT, R0, R7, PT ;  /* 0x000000070000720c */ /* 0x000fc40003fc6070 */
[-C--:B------:R-:W-:Y:S01]  /*0db0*/  ISETP.GE.U32.AND P4, PT, R9, R6.reuse, PT ;  /* 0x000000060900720c */ /* 0x080fe20003f86070 */
[C---:B--2---:R-:W-:Y:S01]  /*0dc0*/  IMAD.WIDE.U32 R8, R13.reuse, 0x4, R2 ;  /* 0x000000040d087825 */ /* 0x044fe200078e0002 */
[----:B------:R-:W-:Y:S02]  /*0dd0*/  @!P1 IADD3 R25, PT, PT, R13, 0x1, RZ ;  /* 0x000000010d199810 */ /* 0x000fe40007ffe0ff */
[----:B------:R-:W-:Y:S01]  /*0de0*/  ISETP.GE.U32.AND P5, PT, R11, R6, PT ;  /* 0x000000060b00720c */ /* 0x000fe20003fa6070 */
[----:B-1----:R-:W-:Y:S01]  /*0df0*/  IMAD.WIDE.U32 R10, R13, 0x4, R4 ;  /* 0x000000040d0a7825 */ /* 0x002fe200078e0004 */
[----:B------:R-:W-:Y:S03]  /*0e00*/  STG.E desc[UR10][R8.64], R17 ;  /* 0x0000001108007986 */ /* 0x000fe6000c10190a */
[----:B------:R-:W-:Y:S01]  /*0e10*/  @P2 IMAD.MOV.U32 R19, RZ, RZ, 0x3 ;  /* 0x00000003ff132424 */ /* 0x000fe200078e00ff */
[----:B------:R-:W-:Y:S01]  /*0e20*/  ISETP.GE.U32.OR P2, PT, R18, R7, P0 ;  /* 0x000000071200720c */ /* 0x000fe20000746470 */
[----:B------:R-:W-:Y:S01]  /*0e30*/  @!P1 IMAD.WIDE.U32 R22, R25, 0x4, R2 ;  /* 0x0000000419169825 */ /* 0x000fe200078e0002 */
[----:B------:R-:W-:-:S02]  /*0e40*/  @!P6 IADD3 R29, PT, PT, R13, 0x3, RZ ;  /* 0x000000030d1de810 */ /* 0x000fc40007ffe0ff */
[----:B------:R0:W-:Y:S01]  /*0e50*/  STG.E desc[UR10][R10.64], R19 ;  /* 0x000000130a007986 */ /* 0x0001e2000c10190a */
[----:B------:R-:W-:-:S03]  /*0e60*/  @!P1 IMAD.WIDE.U32 R24, R25, 0x4, R4 ;  /* 0x0000000419189825 */ /* 0x000fc600078e0004 */
[----:B------:R-:W-:Y:S01]  /*0e70*/  @!P1 STG.E desc[UR10][R22.64], R17 ;  /* 0x0000001116009986 */ /* 0x000fe2000c10190a */
[C---:B------:R-:W-:Y:S02]  /*0e80*/  @!P3 VIADD R15, R13.reuse, 0x2 ;  /* 0x000000020d0fb836 */ /* 0x040fe40000000000 */
[----:B------:R-:W-:Y:S01]  /*0e90*/  @!P0 IMAD.IADD R6, R13, 0x1, R7 ;  /* 0x000000010d068824 */ /* 0x000fe200078e0207 */
[----:B------:R1:W-:Y:S01]  /*0ea0*/  @!P1 STG.E desc[UR10][R24.64], R19 ;  /* 0x0000001318009986 */ /* 0x0003e2000c10190a */
[----:B------:R-:W-:Y:S01]  /*0eb0*/  @!P3 IMAD.WIDE.U32 R26, R15, 0x4, R2 ;  /* 0x000000040f1ab825 */ /* 0x000fe200078e0002 */
[----:B------:R-:W-:-:S03]  /*0ec0*/  ISETP.GE.U32.OR P1, PT, R20, R7, P0 ;  /* 0x000000071400720c */ /* 0x000fc60000726470 */
[----:B------:R-:W-:Y:S01]  /*0ed0*/  @!P3 IMAD.WIDE.U32 R14, R15, 0x4, R4 ;  /* 0x000000040f0eb825 */ /* 0x000fe200078e0004 */
[----:B------:R2:W-:Y:S03]  /*0ee0*/  @!P3 STG.E desc[UR10][R26.64], R17 ;  /* 0x000000111a00b986 */ /* 0x0005e6000c10190a */
[C---:B------:R-:W-:Y:S01]  /*0ef0*/  @!P6 IMAD.WIDE.U32 R12, R29.reuse, 0x4, R2 ;  /* 0x000000041d0ce825 */ /* 0x040fe200078e0002 */
[----:B------:R3:W-:Y:S01]  /*0f00*/  @!P3 STG.E desc[UR10][R14.64], R19 ;  /* 0x000000130e00b986 */ /* 0x0007e2000c10190a */
[CC--:B------:R-:W-:Y:S02]  /*0f10*/  ISETP.GE.U32.OR P3, PT, R18.reuse, R7.reuse, P4 ;  /* 0x000000071200720c */ /* 0x0c0fe40002766470 */
[----:B0-----:R-:W-:Y:S01]  /*0f20*/  @!P6 IMAD.WIDE.U32 R10, R29, 0x4, R4 ;  /* 0x000000041d0ae825 */ /* 0x001fe200078e0004 */
[----:B------:R-:W-:Y:S03]  /*0f30*/  @!P6 STG.E desc[UR10][R12.64], R17 ;  /* 0x000000110c00e986 */ /* 0x000fe6000c10190a */
[----:B-1----:R-:W-:Y:S01]  /*0f40*/  @!P2 IMAD.IADD R25, R18, 0x1, R21 ;  /* 0x000000011219a824 */ /* 0x002fe200078e0215 */
[----:B------:R0:W-:Y:S01]  /*0f50*/  @!P6 STG.E desc[UR10][R10.64], R19 ;  /* 0x000000130a00e986 */ /* 0x0001e2000c10190a */
[----:B------:R-:W-:Y:S01]  /*0f60*/  ISETP.GE.U32.OR P6, PT, R0, R7, P0 ;  /* 0x000000070000720c */ /* 0x000fe200007c6470 */
[----:B------:R-:W-:-:S04]  /*0f70*/  @!P0 IMAD.WIDE.U32 R8, R6, 0x4, R2 ;  /* 0x0000000406088825 */ /* 0x000fc800078e0002 */
[----:B------:R-:W-:Y:S01]  /*0f80*/  @!P1 IMAD.IADD R29, R20, 0x1, R21 ;  /* 0x00000001141d9824 */ /* 0x000fe200078e0215 */
[----:B------:R1:W-:Y:S01]  /*0f90*/  @!P0 STG.E desc[UR10][R8.64], R17 ;  /* 0x0000001108008986 */ /* 0x0003e2000c10190a */
[----:B--2---:R-:W-:-:S04]  /*0fa0*/  @!P0 IMAD.WIDE.U32 R26, R6, 0x4, R4 ;  /* 0x00000004061a8825 */ /* 0x004fc800078e0004 */
[C---:B------:R-:W-:Y:S01]  /*0fb0*/  @!P2 IMAD.WIDE.U32 R22, R25.reuse, 0x4, R2 ;  /* 0x000000041916a825 */ /* 0x040fe200078e0002 */
[----:B------:R-:W-:Y:S01]  /*0fc0*/  @!P0 STG.E desc[UR10][R26.64], R19 ;  /* 0x000000131a008986 */ /* 0x000fe2000c10190a */
[-C--:B------:R-:W-:Y:S02]  /*0fd0*/  ISETP.GE.U32.OR P0, PT, R0, R7.reuse, P4 ;  /* 0x000000070000720c */ /* 0x080fe40002706470 */
[----:B------:R-:W-:Y:S01]  /*0fe0*/  @!P2 IMAD.WIDE.U32 R24, R25, 0x4, R4 ;  /* 0x000000041918a825 */ /* 0x000fe200078e0004 */
[----:B------:R2:W-:Y:S03]  /*0ff0*/  @!P2 STG.E desc[UR10][R22.64], R17 ;  /* 0x000000111600a986 */ /* 0x0005e6000c10190a */
[----:B---3--:R-:W-:Y:S01]  /*1000*/  @!P1 IMAD.WIDE.U32 R14, R29, 0x4, R2 ;  /* 0x000000041d0e9825 */ /* 0x008fe200078e0002 */
[----:B------:R-:W-:Y:S01]  /*1010*/  @!P2 STG.E desc[UR10][R24.64], R19 ;  /* 0x000000131800a986 */ /* 0x000fe2000c10190a */
[----:B------:R-:W-:-:S02]  /*1020*/  ISETP.GE.U32.OR P2, PT, R18, R7, P5 ;  /* 0x000000071200720c */ /* 0x000fc40002f46470 */
[----:B0-----:R-:W-:Y:S01]  /*1030*/  @!P1 IMAD.WIDE.U32 R10, R29, 0x4, R4 ;  /* 0x000000041d0a9825 */ /* 0x001fe200078e0004 */
[-C--:B------:R-:W-:Y:S01]  /*1040*/  IADD3 R29, PT, PT, R21, R7.reuse, RZ ;  /* 0x00000007151d7210 */ /* 0x080fe20007ffe0ff */
[----:B------:R0:W-:Y:S02]  /*1050*/  @!P1 STG.E desc[UR10][R14.64], R17 ;  /* 0x000000110e009986 */ /* 0x0001e4000c10190a */
[----:B------:R-:W-:Y:S02]  /*1060*/  @!P6 IMAD.IADD R13, R0, 0x1, R21 ;  /* 0x00000001000de824 */ /* 0x000fe400078e0215 */
[----:B------:R3:W-:Y:S01]  /*1070*/  @!P1 STG.E desc[UR10][R10.64], R19 ;  /* 0x000000130a009986 */ /* 0x0007e2000c10190a */
[----:B------:R-:W-:Y:S01]  /*1080*/  @!P4 IMAD.IADD R21, R16, 0x1, R29 ;  /* 0x000000011015c824 */ /* 0x000fe200078e021d */
[----:B------:R-:W-:Y:S01]  /*1090*/  ISETP.GE.U32.OR P1, PT, R20, R7, P4 ;  /* 0x000000071400720c */ /* 0x000fe20002726470 */
[----:B-1----:R-:W-:-:S04]  /*10a0*/  @!P6 IMAD.WIDE.U32 R8, R13, 0x4, R2 ;  /* 0x000000040d08e825 */ /* 0x002fc800078e0002 */
[----:B------:R-:W-:Y:S01]  /*10b0*/  @!P6 IMAD.WIDE.U32 R12, R13, 0x4, R4 ;  /* 0x000000040d0ce825 */ /* 0x000fe200078e0004 */
[----:B------:R1:W-:Y:S03]  /*10c0*/  @!P6 STG.E desc[UR10][R8.64], R17 ;  /* 0x000000110800e986 */ /* 0x0003e6000c10190a */
[C---:B--2---:R-:W-:Y:S01]  /*10d0*/  @!P4 IMAD.WIDE.U32 R22, R21.reuse, 0x4, R2 ;  /* 0x000000041516c825 */ /* 0x044fe200078e0002 */
[----:B------:R2:W-:Y:S01]  /*10e0*/  @!P6 STG.E desc[UR10][R12.64], R19 ;  /* 0x000000130c00e986 */ /* 0x0005e2000c10190a */
[----:B------:R-:W-:Y:S02]  /*10f0*/  ISETP.GE.U32.OR P6, PT, R0, R7, P5 ;  /* 0x000000070000720c */ /* 0x000fe40002fc6470 */
[----:B0-----:R-:W-:Y:S01]  /*1100*/  @!P4 IMAD.WIDE.U32 R14, R21, 0x4, R4 ;  /* 0x00000004150ec825 */ /* 0x001fe200078e0004 */
[----:B------:R-:W-:Y:S01]  /*1110*/  @!P4 STG.E desc[UR10][R22.64], R17 ;  /* 0x000000111600c986 */ /* 0x000fe2000c10190a */
[----:B------:R-:W-:-:S02]  /*1120*/  @!P1 IADD3 R21, PT, PT, R20, R29, RZ ;  /* 0x0000001d14159210 */ /* 0x000fc40007ffe0ff */
[----:B------:R-:W-:Y:S01]  /*1130*/  @!P3 IMAD.IADD R27, R18, 0x1, R29 ;  /* 0x00000001121bb824 */ /* 0x000fe200078e021d */
[----:B------:R0:W-:Y:S01]  /*1140*/  @!P4 STG.E desc[UR10][R14.64], R19 ;  /* 0x000000130e00c986 */ /* 0x0001e2000c10190a */
[----:B------:R-:W-:Y:S01]  /*1150*/  ISETP.GE.U32.OR P4, PT, R20, R7, P5 ;  /* 0x000000071400720c */ /* 0x000fe20002f86470 */
[----:B------:R-:W-:Y:S02]  /*1160*/  IMAD.IADD R7, R29, 0x1, R7 ;  /* 0x000000011d077824 */ /* 0x000fe400078e0207 */
[----:B------:R-:W-:-:S04]  /*1170*/  @!P3 IMAD.WIDE.U32 R24, R27, 0x4, R2 ;  /* 0x000000041b18b825 */ /* 0x000fc800078e0002 */
[----:B------:R-:W-:Y:S01]  /*1180*/  @!P0 IMAD.IADD R29, R0, 0x1, R29 ;  /* 0x00000001001d8824 */ /* 0x000fe200078e021d */
[----:B------:R4:W-:Y:S01]  /*1190*/  @!P3 STG.E desc[UR10][R24.64], R17 ;  /* 0x000000111800b986 */ /* 0x0009e2000c10190a */
[----:B---3--:R-:W-:Y:S01]  /*11a0*/  @!P3 IMAD.WIDE.U32 R10, R27, 0x4, R4 ;  /* 0x000000041b0ab825 */ /* 0x008fe200078e0004 */
[----:B------:R-:W-:-:S03]  /*11b0*/  @!P2 IADD3 R27, PT, PT, R18, R7, RZ ;  /* 0x00000007121ba210 */ /* 0x000fc60007ffe0ff */
[C---:B-1----:R-:W-:Y:S01]  /*11c0*/  @!P1 IMAD.WIDE.U32 R8, R21.reuse, 0x4, R2 ;  /* 0x0000000415089825 */ /* 0x042fe200078e0002 */
[----:B------:R1:W-:Y:S03]  /*11d0*/  @!P3 STG.E desc[UR10][R10.64], R19 ;  /* 0x000000130a00b986 */ /* 0x0003e6000c10190a */
[----:B--2---:R-:W-:Y:S01]  /*11e0*/  @!P1 IMAD.WIDE.U32 R12, R21, 0x4, R4 ;  /* 0x00000004150c9825 */ /* 0x004fe200078e0004 */
[----:B------:R2:W-:Y:S03]  /*11f0*/  @!P1 STG.E desc[UR10][R8.64], R17 ;  /* 0x0000001108009986 */ /* 0x0005e6000c10190a */
[----:B------:R-:W-:Y:S01]  /*1200*/  @!P5 IMAD.IADD R21, R16, 0x1, R7 ;  /* 0x000000011015d824 */ /* 0x000fe200078e0207 */
[----:B------:R3:W-:Y:S01]  /*1210*/  @!P1 STG.E desc[UR10][R12.64], R19 ;  /* 0x000000130c009986 */ /* 0x0007e2000c10190a */
[----:B0-----:R-:W-:-:S04]  /*1220*/  @!P0 IMAD.WIDE.U32 R14, R29, 0x4, R2 ;  /* 0x000000041d0e8825 */ /* 0x001fc800078e0002 */
[----:B------:R-:W-:Y:S01]  /*1230*/  @!P0 IMAD.WIDE.U32 R22, R29, 0x4, R4 ;  /* 0x000000041d168825 */ /* 0x000fe200078e0004 */
[----:B------:R0:W-:Y:S03]  /*1240*/  @!P0 STG.E desc[UR10][R14.64], R17 ;  /* 0x000000110e008986 */ /* 0x0001e6000c10190a */
[C---:B----4-:R-:W-:Y:S01]  /*1250*/  @!P5 IMAD.WIDE.U32 R24, R21.reuse, 0x4, R2 ;  /* 0x000000041518d825 */ /* 0x050fe200078e0002 */
[----:B------:R0:W-:Y:S03]  /*1260*/  @!P0 STG.E desc[UR10][R22.64], R19 ;  /* 0x0000001316008986 */ /* 0x0001e6000c10190a */
[----:B------:R-:W-:Y:S01]  /*1270*/  @!P4 IMAD.IADD R29, R20, 0x1, R7 ;  /* 0x00000001141dc824 */ /* 0x000fe200078e0207 */
[----:B------:R0:W-:Y:S01]  /*1280*/  @!P5 STG.E desc[UR10][R24.64], R17 ;  /* 0x000000111800d986 */ /* 0x0001e2000c10190a */
[----:B-1----:R-:W-:-:S04]  /*1290*/  @!P5 IMAD.WIDE.U32 R10, R21, 0x4, R4 ;  /* 0x00000004150ad825 */ /* 0x002fc800078e0004 */
[C---:B------:R-:W-:Y:S01]  /*12a0*/  @!P2 IMAD.WIDE.U32 R20, R27.reuse, 0x4, R2 ;  /* 0x000000041b14a825 */ /* 0x040fe200078e0002 */
[----:B------:R0:W-:Y:S03]  /*12b0*/  @!P5 STG.E desc[UR10][R10.64], R19 ;  /* 0x000000130a00d986 */ /* 0x0001e6000c10190a */
[----:B--2---:R-:W-:Y:S01]  /*12c0*/  @!P2 IMAD.WIDE.U32 R8, R27, 0x4, R4 ;  /* 0x000000041b08a825 */ /* 0x004fe200078e0004 */
[----:B------:R0:W-:Y:S03]  /*12d0*/  @!P2 STG.E desc[UR10][R20.64], R17 ;  /* 0x000000111400a986 */ /* 0x0001e6000c10190a */
[C---:B------:R-:W-:Y:S01]  /*12e0*/  @!P4 IMAD.WIDE.U32 R26, R29.reuse, 0x4, R2 ;  /* 0x000000041d1ac825 */ /* 0x040fe200078e0002 */
[----:B------:R0:W-:Y:S03]  /*12f0*/  @!P2 STG.E desc[UR10][R8.64], R19 ;  /* 0x000000130800a986 */ /* 0x0001e6000c10190a */
[----:B---3--:R-:W-:Y:S01]  /*1300*/  @!P4 IMAD.WIDE.U32 R12, R29, 0x4, R4 ;  /* 0x000000041d0cc825 */ /* 0x008fe200078e0004 */
[----:B------:R0:W-:Y:S04]  /*1310*/  @!P4 STG.E desc[UR10][R26.64], R17 ;  /* 0x000000111a00c986 */ /* 0x0001e8000c10190a */
[----:B------:R0:W-:Y:S01]  /*1320*/  @!P4 STG.E desc[UR10][R12.64], R19 ;  /* 0x000000130c00c986 */ /* 0x0001e2000c10190a */
[----:B------:R-:W-:Y:S05]  /*1330*/  @P6 EXIT ;  /* 0x000000000000694d */ /* 0x000fea0003800000 */
[----:B------:R-:W-:-:S04]  /*1340*/  IMAD.IADD R7, R0, 0x1, R7 ;  /* 0x0000000100077824 */ /* 0x000fc800078e0207 */
[----:B------:R-:W-:-:S04]  /*1350*/  IMAD.WIDE.U32 R2, R7, 0x4, R2 ;  /* 0x0000000407027825 */ /* 0x000fc800078e0002 */
[----:B------:R-:W-:Y:S01]  /*1360*/  IMAD.WIDE.U32 R4, R7, 0x4, R4 ;  /* 0x0000000407047825 */ /* 0x000fe200078e0004 */
[----:B------:R-:W-:Y:S04]  /*1370*/  STG.E desc[UR10][R2.64], R17 ;  /* 0x0000001102007986 */ /* 0x000fe8000c10190a */
[----:B------:R-:W-:Y:S01]  /*1380*/  STG.E desc[UR10][R4.64], R19 ;  /* 0x0000001304007986 */ /* 0x000fe2000c10190a */
[----:B------:R-:W-:Y:S05]  /*1390*/  EXIT ;  /* 0x000000000000794d */ /* 0x000fea0003800000 */
.L_x_68:
        /* <DEDUP_REMOVED lines=14> */
.L_x_71:


//--------------------- .nv.shared.reserved.0     --------------------------
	.section	.nv.shared.reserved.0,"aw",@nobits
	.weak		__nv_reservedSMEM_offset_0_alias
	.size		__nv_reservedSMEM_offset_0_alias, 0, 64
	.other		__nv_reservedSMEM_offset_0_alias,@"STO_CUDA_RESERVED_SHARED STV_DEFAULT"
__nv_reservedSMEM_offset_0_alias:
	.zero		0
	.zero		64


//--------------------- .nv.shared._Z20AlfFilterLuma_kernelPhPKhPKjS3_PKsPKiiii --------------------------
	.section	.nv.shared._Z20AlfFilterLuma_kernelPhPKhPKjS3_PKsPKiiii,"aw",@nobits
	.sectionflags	@""
.nv.shared._Z20AlfFilterLuma_kernelPhPKhPKjS3_PKsPKiiii:
	.zero		2468


//--------------------- .nv.shared._Z31gradientAndClassificationKernelPKjPjS1_jj --------------------------
	.section	.nv.shared._Z31gradientAndClassificationKernelPKjPjS1_jj,"aw",@nobits
	.sectionflags	@""
	.align	4
.nv.shared._Z31gradientAndClassificationKernelPKjPjS1_jj:
	.zero		7232


//--------------------- .nv.constant0._Z18convertUcharToUintPKhPji --------------------------
	.section	.nv.constant0._Z18convertUcharToUintPKhPji,"a",@progbits
	.sectionflags	@""
	.align	4
.nv.constant0._Z18convertUcharToUintPKhPji:
	.zero		916


//--------------------- .nv.constant0._Z20AlfFilterLuma_kernelPhPKhPKjS3_PKsPKiiii --------------------------
	.section	.nv.constant0._Z20AlfFilterLuma_kernelPhPKhPKjS3_PKsPKiiii,"a",@progbits
	.sectionflags	@""
	.align	4
.nv.constant0._Z20AlfFilterLuma_kernelPhPKhPKjS3_PKsPKiiii:
	.zero		956


//--------------------- .nv.constant0._Z31gradientAndClassificationKernelPKjPjS1_jj --------------------------
	.section	.nv.constant0._Z31gradientAndClassificationKernelPKjPjS1_jj,"a",@progbits
	.sectionflags	@""
	.align	4
.nv.constant0._Z31gradientAndClassificationKernelPKjPjS1_jj:
	.zero		928


//--------------------- SYMBOLS --------------------------

	.type		.nv.reservedSmem.offset0,@object
	.size		.nv.reservedSmem.offset0,0x4
	.type		.nv.reservedSmem.cap,@object
	.size		.nv.reservedSmem.cap,0x4
